// auto-generated by cutlass_sweep.sparse_gemm — config: {"arch": "sm_90", "cluster_m": 1, "cluster_n": 2, "dtype": "int8", "tile_k": 128, "tile_m": 256, "tile_n": 256}
#include "cutlass/cutlass.h"
#include "cutlass/gemm/collective/collective_builder.hpp"
#include "cutlass/gemm/device/gemm_universal_adapter.h"
#include "cutlass/gemm/kernel/gemm_universal.hpp"
#include "cutlass/epilogue/collective/collective_builder.hpp"

using Elem = int8_t;
using Acc  = int32_t;
using TileShape    = cute::Shape<cute::_256, cute::_256, cute::_128>;
using ClusterShape = cute::Shape<cute::_1, cute::_2, cute::_1>;

using CollectiveEpilogue = typename cutlass::epilogue::collective::CollectiveBuilder<
    cutlass::arch::Sm90, cutlass::arch::OpClassSparseTensorOp,
    TileShape, ClusterShape,
    cutlass::epilogue::collective::EpilogueTileAuto,
    Acc, Acc,
    Acc, cutlass::layout::ColumnMajor, 128 / cutlass::sizeof_bits<Acc>::value,
    Acc, cutlass::layout::ColumnMajor, 128 / cutlass::sizeof_bits<Acc>::value,
    cutlass::epilogue::collective::EpilogueScheduleAuto
  >::CollectiveOp;

using CollectiveMainloop = typename cutlass::gemm::collective::CollectiveBuilder<
    cutlass::arch::Sm90, cutlass::arch::OpClassSparseTensorOp,
    Elem, cutlass::layout::RowMajor, 128 / cutlass::sizeof_bits<Elem>::value,
    Elem, cutlass::layout::ColumnMajor, 128 / cutlass::sizeof_bits<Elem>::value,
    Acc,
    TileShape, ClusterShape,
    cutlass::gemm::collective::StageCountAutoCarveout<static_cast<int>(sizeof(typename CollectiveEpilogue::SharedStorage))>,
    cutlass::gemm::collective::KernelScheduleAuto
  >::CollectiveOp;

using GemmKernel = cutlass::gemm::kernel::GemmUniversal<
    cute::Shape<int,int,int,int>,
    CollectiveMainloop,
    CollectiveEpilogue
>;
using Gemm = cutlass::gemm::device::GemmUniversalAdapter<GemmKernel>;

auto* _anchor = &cutlass::device_kernel<GemmKernel>;


// ===== COMPILED SASS (sm_90a) =====

	.target	sm_90a

	.elftype	@"ET_EXEC"


//--------------------- .note.nv.tkinfo           --------------------------
	.section	.note.nv.tkinfo,"",@"SHT_NOTE"
	.sectionflags	@"SHF_NOTE_NV_TKINFO"
	.tkinfo
        /*0018*/ 	.word	0x00000002
        /*0030*/ 	.string	""
        /*0030*/ 	.string	"ptxas"
        /*0030*/ 	.string	"Cuda compilation tools, release 13.0, V13.0.88"
        /*0030*/ 	.string	"Build cuda_13.0.r13.0/compiler.36424714_0"
        /*0030*/ 	.string	"-arch sm_90a -m 64 "



//--------------------- .note.nv.cuinfo           --------------------------
	.section	.note.nv.cuinfo,"",@"SHT_NOTE"
	.sectionflags	@"SHF_NOTE_NV_CUINFO"
        /*0018*/ 	.short	0x0002
        /*001a*/ 	.short	0x005a
        /*001c*/ 	.short	0x0082
	.zero		2


//--------------------- .nv.info                  --------------------------
	.section	.nv.info,"",@"SHT_CUDA_INFO"
	.align	4


	//----- nvinfo : EIATTR_REGCOUNT
	.align		4
        /*0000*/ 	.byte	0x04, 0x2f
        /*0002*/ 	.short	(.L_12 - .L_11)
	.align		4
.L_11:
        /*0004*/ 	.word	index@(_ZN7cutlass13device_kernelINS_4gemm6kernel13GemmUniversalIN4cute5tupleIJiiiiEEENS1_10collective13CollectiveMmaINS1_40MainloopSm90TmaGmmaWarpSpecializedSparseILi4ENS5_IJNS4_1CILi1EEENSA_ILi2EEESB_EEENS1_35KernelTmaWarpSpecializedCooperativeEEENS5_IJNSA_ILi256EEESG_NSA_ILi128EEEEEEaNS5_IJNS4_6LayoutINS5_IJiNS5_IJSC_iEEEiEEENS5_IJlNS5_IJSB_SC_EEElEEEEENSJ_INS5_IJNS5_IJNSA_ILi64EEEiEEENS5_IJSH_iEEEiEEENS5_IJNS5_IJSH_NSA_ILi8192EEEEEENS5_IJSB_lEEElEEEEEEEEaNS5_IJlSB_lEEENS4_8TiledMMAINS4_8MMA_AtomIJNS4_4SM904GMMA6SPARSE28GMMA_64x256x64_S32S8S8_SS_TNILNS13_9SparseSelE0EEEEEENSJ_INS5_IJSC_SB_SB_EEENS5_IJSB_NSA_ILi0EEES1A_EEEEENS5_IJNS4_10UnderscoreES1D_S1D_EEEEENS4_23SM90_TMA_LOAD_MULTICASTENS4_14ComposedLayoutINS4_7SwizzleILi2ELi4ELi3EEENS4_25smem_sparse_ptr_flag_bitsILi2ELi8EEENSJ_INS5_IJNS5_IJSB_NSA_ILi8EEEEEENS5_IJSC_SP_EEEEEENS5_IJNS5_IJS1A_SH_EEESM_EEEEEEEvNS4_8identityENS4_13SM90_TMA_LOADENS1H_INS1I_ILi3ELi4ELi3EEENS4_18smem_ptr_flag_bitsILi8EEENSJ_INS5_IJS1M_SH_EEENS5_IJSH_SB_EEEEEEEvS1U_EENS_8epilogue10collective6detail29Sm90TmaWarpSpecializedAdapterINS25_15DefaultEpilogueIiNS5_IJSB_llEEES29_NS24_6thread17LinearCombinationIiLi1EiiLNS2A_9ScaleType4KindE0ELNS_15FloatRoundStyleE2EiEENS1_15EpilogueDefaultEEEEEvvEEEEvNT_6ParamsE)
        /*0008*/ 	.word	0x000000a8


	//----- nvinfo : EIATTR_FRAME_SIZE
	.align		4
.L_12:
        /*000c*/ 	.byte	0x04, 0x11
        /*000e*/ 	.short	(.L_14 - .L_13)
	.align		4
.L_13:
        /*0010*/ 	.word	index@(_ZN7cutlass13device_kernelINS_4gemm6kernel13GemmUniversalIN4cute5tupleIJiiiiEEENS1_10collective13CollectiveMmaINS1_40MainloopSm90TmaGmmaWarpSpecializedSparseILi4ENS5_IJNS4_1CILi1EEENSA_ILi2EEESB_EEENS1_35KernelTmaWarpSpecializedCooperativeEEENS5_IJNSA_ILi256EEESG_NSA_ILi128EEEEEEaNS5_IJNS4_6LayoutINS5_IJiNS5_IJSC_iEEEiEEENS5_IJlNS5_IJSB_SC_EEElEEEEENSJ_INS5_IJNS5_IJNSA_ILi64EEEiEEENS5_IJSH_iEEEiEEENS5_IJNS5_IJSH_NSA_ILi8192EEEEEENS5_IJSB_lEEElEEEEEEEEaNS5_IJlSB_lEEENS4_8TiledMMAINS4_8MMA_AtomIJNS4_4SM904GMMA6SPARSE28GMMA_64x256x64_S32S8S8_SS_TNILNS13_9SparseSelE0EEEEEENSJ_INS5_IJSC_SB_SB_EEENS5_IJSB_NSA_ILi0EEES1A_EEEEENS5_IJNS4_10UnderscoreES1D_S1D_EEEEENS4_23SM90_TMA_LOAD_MULTICASTENS4_14ComposedLayoutINS4_7SwizzleILi2ELi4ELi3EEENS4_25smem_sparse_ptr_flag_bitsILi2ELi8EEENSJ_INS5_IJNS5_IJSB_NSA_ILi8EEEEEENS5_IJSC_SP_EEEEEENS5_IJNS5_IJS1A_SH_EEESM_EEEEEEEvNS4_8identityENS4_13SM90_TMA_LOADENS1H_INS1I_ILi3ELi4ELi3EEENS4_18smem_ptr_flag_bitsILi8EEENSJ_INS5_IJS1M_SH_EEENS5_IJSH_SB_EEEEEEEvS1U_EENS_8epilogue10collective6detail29Sm90TmaWarpSpecializedAdapterINS25_15DefaultEpilogueIiNS5_IJSB_llEEES29_NS24_6thread17LinearCombinationIiLi1EiiLNS2A_9ScaleType4KindE0ELNS_15FloatRoundStyleE2EiEENS1_15EpilogueDefaultEEEEEvvEEEEvNT_6ParamsE)
        /*0014*/ 	.word	0x00000660


	//----- nvinfo : EIATTR_MIN_STACK_SIZE
	.align		4
.L_14:
        /*0018*/ 	.byte	0x04, 0x12
        /*001a*/ 	.short	(.L_16 - .L_15)
	.align		4
.L_15:
        /*001c*/ 	.word	index@(_ZN7cutlass13device_kernelINS_4gemm6kernel13GemmUniversalIN4cute5tupleIJiiiiEEENS1_10collective13CollectiveMmaINS1_40MainloopSm90TmaGmmaWarpSpecializedSparseILi4ENS5_IJNS4_1CILi1EEENSA_ILi2EEESB_EEENS1_35KernelTmaWarpSpecializedCooperativeEEENS5_IJNSA_ILi256EEESG_NSA_ILi128EEEEEEaNS5_IJNS4_6LayoutINS5_IJiNS5_IJSC_iEEEiEEENS5_IJlNS5_IJSB_SC_EEElEEEEENSJ_INS5_IJNS5_IJNSA_ILi64EEEiEEENS5_IJSH_iEEEiEEENS5_IJNS5_IJSH_NSA_ILi8192EEEEEENS5_IJSB_lEEElEEEEEEEEaNS5_IJlSB_lEEENS4_8TiledMMAINS4_8MMA_AtomIJNS4_4SM904GMMA6SPARSE28GMMA_64x256x64_S32S8S8_SS_TNILNS13_9SparseSelE0EEEEEENSJ_INS5_IJSC_SB_SB_EEENS5_IJSB_NSA_ILi0EEES1A_EEEEENS5_IJNS4_10UnderscoreES1D_S1D_EEEEENS4_23SM90_TMA_LOAD_MULTICASTENS4_14ComposedLayoutINS4_7SwizzleILi2ELi4ELi3EEENS4_25smem_sparse_ptr_flag_bitsILi2ELi8EEENSJ_INS5_IJNS5_IJSB_NSA_ILi8EEEEEENS5_IJSC_SP_EEEEEENS5_IJNS5_IJS1A_SH_EEESM_EEEEEEEvNS4_8identityENS4_13SM90_TMA_LOADENS1H_INS1I_ILi3ELi4ELi3EEENS4_18smem_ptr_flag_bitsILi8EEENSJ_INS5_IJS1M_SH_EEENS5_IJSH_SB_EEEEEEEvS1U_EENS_8epilogue10collective6detail29Sm90TmaWarpSpecializedAdapterINS25_15DefaultEpilogueIiNS5_IJSB_llEEES29_NS24_6thread17LinearCombinationIiLi1EiiLNS2A_9ScaleType4KindE0ELNS_15FloatRoundStyleE2EiEENS1_15EpilogueDefaultEEEEEvvEEEEvNT_6ParamsE)
        /*0020*/ 	.word	0x00000660
.L_16:


//--------------------- .nv.compat                --------------------------
	.section	.nv.compat,"",@"SHT_CUDA_COMPAT_INFO"
	.align	4
        /*0000*/ 	.byte	0x02, 0x09, 0x01, 0x00, 0x02, 0x02, 0x04, 0x00, 0x02, 0x05, 0x05, 0x00, 0x03, 0x07, 0x01, 0x01
        /*0010*/ 	.byte	0x02, 0x03, 0x01, 0x00, 0x02, 0x06, 0x01, 0x00, 0x04, 0x0b, 0x08, 0x00, 0x00, 0x00, 0x00, 0x00
        /*0020*/ 	.byte	0x00, 0x00, 0x00, 0x00


//--------------------- .nv.info._ZN7cutlass13device_kernelINS_4gemm6kernel13GemmUniversalIN4cute5tupleIJiiiiEEENS1_10collective13CollectiveMmaINS1_40MainloopSm90TmaGmmaWarpSpecializedSparseILi4ENS5_IJNS4_1CILi1EEENSA_ILi2EEESB_EEENS1_35KernelTmaWarpSpecializedCooperativeEEENS5_IJNSA_ILi256EEESG_NSA_ILi128EEEEEEaNS5_IJNS4_6LayoutINS5_IJiNS5_IJSC_iEEEiEEENS5_IJlNS5_IJSB_SC_EEElEEEEENSJ_INS5_IJNS5_IJNSA_ILi64EEEiEEENS5_IJSH_iEEEiEEENS5_IJNS5_IJSH_NSA_ILi8192EEEEEENS5_IJSB_lEEElEEEEEEEEaNS5_IJlSB_lEEENS4_8TiledMMAINS4_8MMA_AtomIJNS4_4SM904GMMA6SPARSE28GMMA_64x256x64_S32S8S8_SS_TNILNS13_9SparseSelE0EEEEEENSJ_INS5_IJSC_SB_SB_EEENS5_IJSB_NSA_ILi0EEES1A_EEEEENS5_IJNS4_10UnderscoreES1D_S1D_EEEEENS4_23SM90_TMA_LOAD_MULTICASTENS4_14ComposedLayoutINS4_7SwizzleILi2ELi4ELi3EEENS4_25smem_sparse_ptr_flag_bitsILi2ELi8EEENSJ_INS5_IJNS5_IJSB_NSA_ILi8EEEEEENS5_IJSC_SP_EEEEEENS5_IJNS5_IJS1A_SH_EEESM_EEEEEEEvNS4_8identityENS4_13SM90_TMA_LOADENS1H_INS1I_ILi3ELi4ELi3EEENS4_18smem_ptr_flag_bitsILi8EEENSJ_INS5_IJS1M_SH_EEENS5_IJSH_SB_EEEEEEEvS1U_EENS_8epilogue10collective6detail29Sm90TmaWarpSpecializedAdapterINS25_15DefaultEpilogueIiNS5_IJSB_llEEES29_NS24_6thread17LinearCombinationIiLi1EiiLNS2A_9ScaleType4KindE0ELNS_15FloatRoundStyleE2EiEENS1_15EpilogueDefaultEEEEEvvEEEEvNT_6ParamsE --------------------------
	.section	.nv.info._ZN7cutlass13device_kernelINS_4gemm6kernel13GemmUniversalIN4cute5tupleIJiiiiEEENS1_10collective13CollectiveMmaINS1_40MainloopSm90TmaGmmaWarpSpecializedSparseILi4ENS5_IJNS4_1CILi1EEENSA_ILi2EEESB_EEENS1_35KernelTmaWarpSpecializedCooperativeEEENS5_IJNSA_ILi256EEESG_NSA_ILi128EEEEEEaNS5_IJNS4_6LayoutINS5_IJiNS5_IJSC_iEEEiEEENS5_IJlNS5_IJSB_SC_EEElEEEEENSJ_INS5_IJNS5_IJNSA_ILi64EEEiEEENS5_IJSH_iEEEiEEENS5_IJNS5_IJSH_NSA_ILi8192EEEEEENS5_IJSB_lEEElEEEEEEEEaNS5_IJlSB_lEEENS4_8TiledMMAINS4_8MMA_AtomIJNS4_4SM904GMMA6SPARSE28GMMA_64x256x64_S32S8S8_SS_TNILNS13_9SparseSelE0EEEEEENSJ_INS5_IJSC_SB_SB_EEENS5_IJSB_NSA_ILi0EEES1A_EEEEENS5_IJNS4_10UnderscoreES1D_S1D_EEEEENS4_23SM90_TMA_LOAD_MULTICASTENS4_14ComposedLayoutINS4_7SwizzleILi2ELi4ELi3EEENS4_25smem_sparse_ptr_flag_bitsILi2ELi8EEENSJ_INS5_IJNS5_IJSB_NSA_ILi8EEEEEENS5_IJSC_SP_EEEEEENS5_IJNS5_IJS1A_SH_EEESM_EEEEEEEvNS4_8identityENS4_13SM90_TMA_LOADENS1H_INS1I_ILi3ELi4ELi3EEENS4_18smem_ptr_flag_bitsILi8EEENSJ_INS5_IJS1M_SH_EEENS5_IJSH_SB_EEEEEEEvS1U_EENS_8epilogue10collective6detail29Sm90TmaWarpSpecializedAdapterINS25_15DefaultEpilogueIiNS5_IJSB_llEEES29_NS24_6thread17LinearCombinationIiLi1EiiLNS2A_9ScaleType4KindE0ELNS_15FloatRoundStyleE2EiEENS1_15EpilogueDefaultEEEEEvvEEEEvNT_6ParamsE,"",@"SHT_CUDA_INFO"
	.sectionflags	@""
	.align	4


	//----- nvinfo : EIATTR_CUDA_API_VERSION
	.align		4
        /*0000*/ 	.byte	0x04, 0x37
        /*0002*/ 	.short	(.L_18 - .L_17)
.L_17:
        /*0004*/ 	.word	0x00000082


	//----- nvinfo : EIATTR_KPARAM_INFO
	.align		4
.L_18:
        /*0008*/ 	.byte	0x04, 0x17
        /*000a*/ 	.short	(.L_20 - .L_19)
.L_19:
        /*000c*/ 	.word	0x00000000
        /*0010*/ 	.short	0x0000
        /*0012*/ 	.short	0x0070
        /*0014*/ 	.byte	0x00, 0xf0, 0x01, 0x14


	//----- nvinfo : EIATTR_SPARSE_MMA_MASK
	.align		4
.L_20:
        /*0018*/ 	.byte	0x03, 0x50
        /*001a*/ 	.short	0x0004


	//----- nvinfo : EIATTR_MAXREG_COUNT
	.align		4
        /*001c*/ 	.byte	0x03, 0x1b
        /*001e*/ 	.short	0x00a8


	//----- nvinfo : EIATTR_NUM_BARRIERS
	.align		4
        /*0020*/ 	.byte	0x02, 0x4c
        /*0022*/ 	.byte	0x01
	.zero		1


	//----- nvinfo : EIATTR_ANNOTATIONS
	.align		4
        /*0024*/ 	.byte	0x04, 0x55
        /*0026*/ 	.short	(.L_22 - .L_21)


	//   ....[0]....
.L_21:
        /*0028*/ 	.word	0x00000001
        /*002c*/ 	.byte	0xc0, 0x06, 0x00, 0x00, 0x01, 0x00, 0x00, 0x00, 0x80, 0x09, 0x00, 0x00, 0x01, 0x00, 0x00, 0x00
        /* <DEDUP_REMOVED lines=432> */
        /*1b3c*/ 	.byte	0x30, 0x93, 0x01, 0x00, 0x01, 0x00, 0x00, 0x00, 0x50, 0x93, 0x01, 0x00


	//----- nvinfo : EIATTR_MERCURY_ISA_VERSION
	.align		4
.L_22:
        /*1b48*/ 	.byte	0x03, 0x5f
        /*1b4a*/ 	.short	0x0101


	//----- nvinfo : EIATTR_INT_WARP_WIDE_INSTR_OFFSETS
	.align		4
        /*1b4c*/ 	.byte	0x04, 0x31
        /*1b4e*/ 	.short	(.L_24 - .L_23)


	//   ....[0]....
.L_23:
        /*1b50*/ 	.word	0x00000570


	//   ....[1]....
        /*1b54*/ 	.word	0x00000620


	//   ....[2]....
        /*1b58*/ 	.word	0x000006f0


	//   ....[3]....
        /*1b5c*/ 	.word	0x00004c50


	//----- nvinfo : EIATTR_COOP_GROUP_MASK_REGIDS
	.align		4
.L_24:
        /*1b60*/ 	.byte	0x04, 0x29
        /*1b62*/ 	.short	(.L_26 - .L_25)


	//   ....[0]....
.L_25:
        /*1b64*/ 	.word	0xffffffff


	//   ....[1]....
        /*1b68*/ 	.word	0xffffffff


	//   ....[2]....
        /*1b6c*/ 	.word	0xffffffff


	//   ....[3]....
        /*1b70*/ 	.word	0xffffffff


	//   ....[4]....
        /*1b74*/ 	.word	0xffffffff


	//   ....[5]....
        /*1b78*/ 	.word	0xffffffff


	//----- nvinfo : EIATTR_COOP_GROUP_INSTR_OFFSETS
	.align		4
.L_26:
        /*1b7c*/ 	.byte	0x04, 0x28
        /*1b7e*/ 	.short	(.L_28 - .L_27)


	//   ....[0]....
.L_27:
        /*1b80*/ 	.word	0x00000070


	//   ....[1]....
        /*1b84*/ 	.word	0x00000080


	//   ....[2]....
        /*1b88*/ 	.word	0x000001d0


	//   ....[3]....
        /*1b8c*/ 	.word	0x000003f0


	//   ....[4]....
        /*1b90*/ 	.word	0x00000800


	//   ....[5]....
        /*1b94*/ 	.word	0x00001f40


	//----- nvinfo : EIATTR_REG_RECONFIG
	.align		4
.L_28:
        /*1b98*/ 	.byte	0x01, 0x54
	.zero		2


	//----- nvinfo : EIATTR_MBARRIER_INSTR_OFFSETS
	.align		4
        /*1b9c*/ 	.byte	0x04, 0x39
        /*1b9e*/ 	.short	(.L_30 - .L_29)


	//   ....[0]....
.L_29:
        /*1ba0*/ 	.word	0x00000350
        /*1ba4*/ 	.word	0x000000ff
        /*1ba8*/ 	.word	0x00000000
        /*1bac*/ 	.short	0x0100
        /*1bae*/ 	.byte	0x07
	.zero		1


	//   ....[1]....
        /*1bb0*/ 	.word	0x00000360
        /*1bb4*/ 	.word	0x000000ff
        /*1bb8*/ 	.word	0x00000020
        /*1bbc*/ 	.short	0x0100
        /*1bbe*/ 	.byte	0x07
	.zero		1


	//   ....[2]....
        /*1bc0*/ 	.word	0x00000370
        /*1bc4*/ 	.word	0x000000ff
        /*1bc8*/ 	.word	0x00000008
        /*1bcc*/ 	.short	0x0100
        /*1bce*/ 	.byte	0x07
	.zero		1


	//   ....[3]....
        /*1bd0*/ 	.word	0x00000380
        /*1bd4*/ 	.word	0x000000ff
        /*1bd8*/ 	.word	0x00000028
        /*1bdc*/ 	.short	0x0100
        /*1bde*/ 	.byte	0x07
	.zero		1


	//   ....[4]....
        /*1be0*/ 	.word	0x00000390
        /*1be4*/ 	.word	0x000000ff
        /*1be8*/ 	.word	0x00000010
        /*1bec*/ 	.short	0x0100
        /*1bee*/ 	.byte	0x07
	.zero		1


	//   ....[5]....
        /*1bf0*/ 	.word	0x000003a0
        /*1bf4*/ 	.word	0x000000ff
        /*1bf8*/ 	.word	0x00000030
        /*1bfc*/ 	.short	0x0100
        /*1bfe*/ 	.byte	0x07
	.zero		1


	//   ....[6]....
        /*1c00*/ 	.word	0x000003b0
        /*1c04*/ 	.word	0x000000ff
        /*1c08*/ 	.word	0x00000018
        /*1c0c*/ 	.short	0x0100
        /*1c0e*/ 	.byte	0x07
	.zero		1


	//   ....[7]....
        /*1c10*/ 	.word	0x000003c0
        /*1c14*/ 	.word	0x000000ff
        /*1c18*/ 	.word	0x00000038
        /*1c1c*/ 	.short	0x0100
        /*1c1e*/ 	.byte	0x07
	.zero		1


	//   ....[8]....
        /*1c20*/ 	.word	0x00000780
        /*1c24*/ 	.word	0x000000ff
        /*1c28*/ 	.word	0x00000050
        /*1c2c*/ 	.short	0x0100
        /*1c2e*/ 	.byte	0x0e
	.zero		1


	//   ....[9]....
        /*1c30*/ 	.word	0x000007b0
        /*1c34*/ 	.word	0x000000ff
        /*1c38*/ 	.word	0x00000058
        /*1c3c*/ 	.short	0x0100
        /*1c3e*/ 	.byte	0x0e
	.zero		1


	//   ....[10]....
        /*1c40*/ 	.word	0x00002160
        /*1c44*/ 	.word	0x000000ff
        /*1c48*/ 	.word	0x00000000
        /*1c4c*/ 	.short	0x010a
        /*1c4e*/ 	.byte	0x0c
	.zero		1


	//   ....[11]....
        /*1c50*/ 	.word	0x000021a0
        /*1c54*/ 	.word	0x000000ff
        /*1c58*/ 	.word	0x00000000
        /*1c5c*/ 	.short	0x010a
        /*1c5e*/ 	.byte	0x0c
	.zero		1


	//   ....[12]....
        /*1c60*/ 	.word	0x00004cc0
        /*1c64*/ 	.word	0x00000000
        /*1c68*/ 	.word	0x00000000
        /*1c6c*/ 	.short	0x0101
        /*1c6e*/ 	.byte	0x3f
	.zero		1


	//   ....[13]....
        /*1c70*/ 	.word	0x00018de0
        /*1c74*/ 	.word	0x0000000a
        /*1c78*/ 	.word	0x00000020
        /*1c7c*/ 	.short	0x010a
        /*1c7e*/ 	.byte	0x3f
	.zero		1


	//   ....[14]....
        /*1c80*/ 	.word	0x00019290
        /*1c84*/ 	.word	0x00000002
        /*1c88*/ 	.word	0x00000058
        /*1c8c*/ 	.short	0x0101
        /*1c8e*/ 	.byte	0x3f
	.zero		1


	//   ....[15]....
        /*1c90*/ 	.word	0x00019a00
        /*1c94*/ 	.word	0x00000005
        /*1c98*/ 	.word	0x00000000
        /*1c9c*/ 	.short	0x010a
        /*1c9e*/ 	.byte	0x3f
	.zero		1


	//   ....[16]....
        /*1ca0*/ 	.word	0x00019a90
        /*1ca4*/ 	.word	0x00000007
        /*1ca8*/ 	.word	0x00000000
        /*1cac*/ 	.short	0x010a
        /*1cae*/ 	.byte	0x3f
	.zero		1


	//   ....[17]....
        /*1cb0*/ 	.word	0x00019b20
        /*1cb4*/ 	.word	0x00000007
        /*1cb8*/ 	.word	0x00000000
        /*1cbc*/ 	.short	0x010a
        /*1cbe*/ 	.byte	0x3f
	.zero		1


	//   ....[18]....
        /*1cc0*/ 	.word	0x00019bb0
        /*1cc4*/ 	.word	0x00000003
        /*1cc8*/ 	.word	0x00000000
        /*1ccc*/ 	.short	0x010a
        /*1cce*/ 	.byte	0x3f
	.zero		1


	//   ....[19]....
        /*1cd0*/ 	.word	0x00019c20
        /*1cd4*/ 	.word	0x00000003
        /*1cd8*/ 	.word	0x00000000
        /*1cdc*/ 	.short	0x010a
        /*1cde*/ 	.byte	0x3f
	.zero		1


	//   ....[20]....
        /*1ce0*/ 	.word	0x00019cf0
        /*1ce4*/ 	.word	0x0000000a
        /*1ce8*/ 	.word	0x00000020
        /*1cec*/ 	.short	0x010a
        /*1cee*/ 	.byte	0x3f
	.zero		1


	//   ....[21]....
        /*1cf0*/ 	.word	0x00019dc0
        /*1cf4*/ 	.word	0x00000005
        /*1cf8*/ 	.word	0x00000000
        /*1cfc*/ 	.short	0x010a
        /*1cfe*/ 	.byte	0x3f
	.zero		1


	//   ....[22]....
        /*1d00*/ 	.word	0x00019e10
        /*1d04*/ 	.word	0x00000007
        /*1d08*/ 	.word	0x00000000
        /*1d0c*/ 	.short	0x010a
        /*1d0e*/ 	.byte	0x3f
	.zero		1


	//   ....[23]....
        /*1d10*/ 	.word	0x00019e60
        /*1d14*/ 	.word	0x00000007
        /*1d18*/ 	.word	0x00000000
        /*1d1c*/ 	.short	0x010a
        /*1d1e*/ 	.byte	0x3f
	.zero		1


	//----- nvinfo : EIATTR_NUM_MBARRIERS
	.align		4
.L_30:
        /*1d20*/ 	.byte	0x03, 0x38
        /*1d22*/ 	.short	0x000a


	//----- nvinfo : EIATTR_EXIT_INSTR_OFFSETS
	.align		4
        /*1d24*/ 	.byte	0x04, 0x1c
        /*1d26*/ 	.short	(.L_32 - .L_31)


	//   ....[0]....
.L_31:
        /*1d28*/ 	.word	0x00000a20


	//   ....[1]....
        /*1d2c*/ 	.word	0x000012b0


	//   ....[2]....
        /*1d30*/ 	.word	0x00018410


	//   ....[3]....
        /*1d34*/ 	.word	0x00018a10


	//   ....[4]....
        /*1d38*/ 	.word	0x00019c00


	//----- nvinfo : EIATTR_MAX_THREADS
	.align		4
.L_32:
        /*1d3c*/ 	.byte	0x04, 0x05
        /*1d3e*/ 	.short	(.L_34 - .L_33)
.L_33:
        /*1d40*/ 	.word	0x00000180
        /*1d44*/ 	.word	0x00000001
        /*1d48*/ 	.word	0x00000001


	//----- nvinfo : EIATTR_CRS_STACK_SIZE
	.align		4
.L_34:
        /*1d4c*/ 	.byte	0x04, 0x1e
        /*1d4e*/ 	.short	(.L_36 - .L_35)
.L_35:
        /*1d50*/ 	.word	0x00000000


	//----- nvinfo : EIATTR_CBANK_PARAM_SIZE
	.align		4
.L_36:
        /*1d54*/ 	.byte	0x03, 0x19
        /*1d56*/ 	.short	0x0570


	//----- nvinfo : EIATTR_PARAM_CBANK
	.align		4
        /*1d58*/ 	.byte	0x04, 0x0a
        /*1d5a*/ 	.short	(.L_38 - .L_37)
	.align		4
.L_37:
        /*1d5c*/ 	.word	index@(.nv.constant0._ZN7cutlass13device_kernelINS_4gemm6kernel13GemmUniversalIN4cute5tupleIJiiiiEEENS1_10collective13CollectiveMmaINS1_40MainloopSm90TmaGmmaWarpSpecializedSparseILi4ENS5_IJNS4_1CILi1EEENSA_ILi2EEESB_EEENS1_35KernelTmaWarpSpecializedCooperativeEEENS5_IJNSA_ILi256EEESG_NSA_ILi128EEEEEEaNS5_IJNS4_6LayoutINS5_IJiNS5_IJSC_iEEEiEEENS5_IJlNS5_IJSB_SC_EEElEEEEENSJ_INS5_IJNS5_IJNSA_ILi64EEEiEEENS5_IJSH_iEEEiEEENS5_IJNS5_IJSH_NSA_ILi8192EEEEEENS5_IJSB_lEEElEEEEEEEEaNS5_IJlSB_lEEENS4_8TiledMMAINS4_8MMA_AtomIJNS4_4SM904GMMA6SPARSE28GMMA_64x256x64_S32S8S8_SS_TNILNS13_9SparseSelE0EEEEEENSJ_INS5_IJSC_SB_SB_EEENS5_IJSB_NSA_ILi0EEES1A_EEEEENS5_IJNS4_10UnderscoreES1D_S1D_EEEEENS4_23SM90_TMA_LOAD_MULTICASTENS4_14ComposedLayoutINS4_7SwizzleILi2ELi4ELi3EEENS4_25smem_sparse_ptr_flag_bitsILi2ELi8EEENSJ_INS5_IJNS5_IJSB_NSA_ILi8EEEEEENS5_IJSC_SP_EEEEEENS5_IJNS5_IJS1A_SH_EEESM_EEEEEEEvNS4_8identityENS4_13SM90_TMA_LOADENS1H_INS1I_ILi3ELi4ELi3EEENS4_18smem_ptr_flag_bitsILi8EEENSJ_INS5_IJS1M_SH_EEENS5_IJSH_SB_EEEEEEEvS1U_EENS_8epilogue10collective6detail29Sm90TmaWarpSpecializedAdapterINS25_15DefaultEpilogueIiNS5_IJSB_llEEES29_NS24_6thread17LinearCombinationIiLi1EiiLNS2A_9ScaleType4KindE0ELNS_15FloatRoundStyleE2EiEENS1_15EpilogueDefaultEEEEEvvEEEEvNT_6ParamsE)
        /*1d60*/ 	.short	0x0210
        /*1d62*/ 	.short	0x0570


	//----- nvinfo : EIATTR_SW_WAR
	.align		4
.L_38:
        /*1d64*/ 	.byte	0x04, 0x36
        /*1d66*/ 	.short	(.L_40 - .L_39)
.L_39:
        /*1d68*/ 	.word	0x00000008
.L_40:


//--------------------- .nv.callgraph             --------------------------
	.section	.nv.callgraph,"",@"SHT_CUDA_CALLGRAPH"
	.align	4
	.sectionentsize	8
	.align		4
        /*0000*/ 	.word	0x00000000
	.align		4
        /*0004*/ 	.word	0xffffffff
	.align		4
        /*0008*/ 	.word	0x00000000
	.align		4
        /*000c*/ 	.word	0xfffffffe
	.align		4
        /*0010*/ 	.word	0x00000000
	.align		4
        /*0014*/ 	.word	0xfffffffd
	.align		4
        /*0018*/ 	.word	0x00000000
	.align		4
        /*001c*/ 	.word	0xfffffffc


//--------------------- .nv.constant4             --------------------------
	.section	.nv.constant4,"a",@progbits
	.align	8
	.align		8
.nv.constant4:
        /*0000*/ 	.dword	_ZN39_INTERNAL_9452248e_4_k_cu_90656b22_27654cuda3std3__45__cpo5beginE
	.align		8
        /*0008*/ 	.dword	_ZN39_INTERNAL_9452248e_4_k_cu_90656b22_27654cuda3std3__45__cpo3endE
	.align		8
        /*0010*/ 	.dword	_ZN39_INTERNAL_9452248e_4_k_cu_90656b22_27654cuda3std3__45__cpo6cbeginE
	.align		8
        /*0018*/ 	.dword	_ZN39_INTERNAL_9452248e_4_k_cu_90656b22_27654cuda3std3__45__cpo4cendE
	.align		8
        /*0020*/ 	.dword	_ZN39_INTERNAL_9452248e_4_k_cu_90656b22_27654cuda3std3__441_GLOBAL__N__9452248e_4_k_cu_90656b22_27656ignoreE
	.align		8
        /*0028*/ 	.dword	_ZN39_INTERNAL_9452248e_4_k_cu_90656b22_27654cuda3std3__419piecewise_constructE
	.align		8
        /*0030*/ 	.dword	_ZN39_INTERNAL_9452248e_4_k_cu_90656b22_27654cuda3std3__48in_placeE
	.align		8
        /*0038*/ 	.dword	_ZN39_INTERNAL_9452248e_4_k_cu_90656b22_27654cuda3std6ranges3__45__cpo4swapE
	.align		8
        /*0040*/ 	.dword	_ZN39_INTERNAL_9452248e_4_k_cu_90656b22_27654cuda3std6ranges3__45__cpo9iter_moveE
	.align		8
        /*0048*/ 	.dword	_ZN39_INTERNAL_9452248e_4_k_cu_90656b22_27654cute7productE
	.align		8
        /*0050*/ 	.dword	_ZN39_INTERNAL_9452248e_4_k_cu_90656b22_27654cute1_E


//--------------------- .text._ZN7cutlass13device_kernelINS_4gemm6kernel13GemmUniversalIN4cute5tupleIJiiiiEEENS1_10collective13CollectiveMmaINS1_40MainloopSm90TmaGmmaWarpSpecializedSparseILi4ENS5_IJNS4_1CILi1EEENSA_ILi2EEESB_EEENS1_35KernelTmaWarpSpecializedCooperativeEEENS5_IJNSA_ILi256EEESG_NSA_ILi128EEEEEEaNS5_IJNS4_6LayoutINS5_IJiNS5_IJSC_iEEEiEEENS5_IJlNS5_IJSB_SC_EEElEEEEENSJ_INS5_IJNS5_IJNSA_ILi64EEEiEEENS5_IJSH_iEEEiEEENS5_IJNS5_IJSH_NSA_ILi8192EEEEEENS5_IJSB_lEEElEEEEEEEEaNS5_IJlSB_lEEENS4_8TiledMMAINS4_8MMA_AtomIJNS4_4SM904GMMA6SPARSE28GMMA_64x256x64_S32S8S8_SS_TNILNS13_9SparseSelE0EEEEEENSJ_INS5_IJSC_SB_SB_EEENS5_IJSB_NSA_ILi0EEES1A_EEEEENS5_IJNS4_10UnderscoreES1D_S1D_EEEEENS4_23SM90_TMA_LOAD_MULTICASTENS4_14ComposedLayoutINS4_7SwizzleILi2ELi4ELi3EEENS4_25smem_sparse_ptr_flag_bitsILi2ELi8EEENSJ_INS5_IJNS5_IJSB_NSA_ILi8EEEEEENS5_IJSC_SP_EEEEEENS5_IJNS5_IJS1A_SH_EEESM_EEEEEEEvNS4_8identityENS4_13SM90_TMA_LOADENS1H_INS1I_ILi3ELi4ELi3EEENS4_18smem_ptr_flag_bitsILi8EEENSJ_INS5_IJS1M_SH_EEENS5_IJSH_SB_EEEEEEEvS1U_EENS_8epilogue10collective6detail29Sm90TmaWarpSpecializedAdapterINS25_15DefaultEpilogueIiNS5_IJSB_llEEES29_NS24_6thread17LinearCombinationIiLi1EiiLNS2A_9ScaleType4KindE0ELNS_15FloatRoundStyleE2EiEENS1_15EpilogueDefaultEEEEEvvEEEEvNT_6ParamsE --------------------------
	.section	.text._ZN7cutlass13device_kernelINS_4gemm6kernel13GemmUniversalIN4cute5tupleIJiiiiEEENS1_10collective13CollectiveMmaINS1_40MainloopSm90TmaGmmaWarpSpecializedSparseILi4ENS5_IJNS4_1CILi1EEENSA_ILi2EEESB_EEENS1_35KernelTmaWarpSpecializedCooperativeEEENS5_IJNSA_ILi256EEESG_NSA_ILi128EEEEEEaNS5_IJNS4_6LayoutINS5_IJiNS5_IJSC_iEEEiEEENS5_IJlNS5_IJSB_SC_EEElEEEEENSJ_INS5_IJNS5_IJNSA_ILi64EEEiEEENS5_IJSH_iEEEiEEENS5_IJNS5_IJSH_NSA_ILi8192EEEEEENS5_IJSB_lEEElEEEEEEEEaNS5_IJlSB_lEEENS4_8TiledMMAINS4_8MMA_AtomIJNS4_4SM904GMMA6SPARSE28GMMA_64x256x64_S32S8S8_SS_TNILNS13_9SparseSelE0EEEEEENSJ_INS5_IJSC_SB_SB_EEENS5_IJSB_NSA_ILi0EEES1A_EEEEENS5_IJNS4_10UnderscoreES1D_S1D_EEEEENS4_23SM90_TMA_LOAD_MULTICASTENS4_14ComposedLayoutINS4_7SwizzleILi2ELi4ELi3EEENS4_25smem_sparse_ptr_flag_bitsILi2ELi8EEENSJ_INS5_IJNS5_IJSB_NSA_ILi8EEEEEENS5_IJSC_SP_EEEEEENS5_IJNS5_IJS1A_SH_EEESM_EEEEEEEvNS4_8identityENS4_13SM90_TMA_LOADENS1H_INS1I_ILi3ELi4ELi3EEENS4_18smem_ptr_flag_bitsILi8EEENSJ_INS5_IJS1M_SH_EEENS5_IJSH_SB_EEEEEEEvS1U_EENS_8epilogue10collective6detail29Sm90TmaWarpSpecializedAdapterINS25_15DefaultEpilogueIiNS5_IJSB_llEEES29_NS24_6thread17LinearCombinationIiLi1EiiLNS2A_9ScaleType4KindE0ELNS_15FloatRoundStyleE2EiEENS1_15EpilogueDefaultEEEEEvvEEEEvNT_6ParamsE,"ax",@progbits
	.align	128
.text._ZN7cutlass13device_kernelINS_4gemm6kernel13GemmUniversalIN4cute5tupleIJiiiiEEENS1_10collective13CollectiveMmaINS1_40MainloopSm90TmaGmmaWarpSpecializedSparseILi4ENS5_IJNS4_1CILi1EEENSA_ILi2EEESB_EEENS1_35KernelTmaWarpSpecializedCooperativeEEENS5_IJNSA_ILi256EEESG_NSA_ILi128EEEEEEaNS5_IJNS4_6LayoutINS5_IJiNS5_IJSC_iEEEiEEENS5_IJlNS5_IJSB_SC_EEElEEEEENSJ_INS5_IJNS5_IJNSA_ILi64EEEiEEENS5_IJSH_iEEEiEEENS5_IJNS5_IJSH_NSA_ILi8192EEEEEENS5_IJSB_lEEElEEEEEEEEaNS5_IJlSB_lEEENS4_8TiledMMAINS4_8MMA_AtomIJNS4_4SM904GMMA6SPARSE28GMMA_64x256x64_S32S8S8_SS_TNILNS13_9SparseSelE0EEEEEENSJ_INS5_IJSC_SB_SB_EEENS5_IJSB_NSA_ILi0EEES1A_EEEEENS5_IJNS4_10UnderscoreES1D_S1D_EEEEENS4_23SM90_TMA_LOAD_MULTICASTENS4_14ComposedLayoutINS4_7SwizzleILi2ELi4ELi3EEENS4_25smem_sparse_ptr_flag_bitsILi2ELi8EEENSJ_INS5_IJNS5_IJSB_NSA_ILi8EEEEEENS5_IJSC_SP_EEEEEENS5_IJNS5_IJS1A_SH_EEESM_EEEEEEEvNS4_8identityENS4_13SM90_TMA_LOADENS1H_INS1I_ILi3ELi4ELi3EEENS4_18smem_ptr_flag_bitsILi8EEENSJ_INS5_IJS1M_SH_EEENS5_IJSH_SB_EEEEEEEvS1U_EENS_8epilogue10collective6detail29Sm90TmaWarpSpecializedAdapterINS25_15DefaultEpilogueIiNS5_IJSB_llEEES29_NS24_6thread17LinearCombinationIiLi1EiiLNS2A_9ScaleType4KindE0ELNS_15FloatRoundStyleE2EiEENS1_15EpilogueDefaultEEEEEvvEEEEvNT_6ParamsE:
        .type           _ZN7cutlass13device_kernelINS_4gemm6kernel13GemmUniversalIN4cute5tupleIJiiiiEEENS1_10collective13CollectiveMmaINS1_40MainloopSm90TmaGmmaWarpSpecializedSparseILi4ENS5_IJNS4_1CILi1EEENSA_ILi2EEESB_EEENS1_35KernelTmaWarpSpecializedCooperativeEEENS5_IJNSA_ILi256EEESG_NSA_ILi128EEEEEEaNS5_IJNS4_6LayoutINS5_IJiNS5_IJSC_iEEEiEEENS5_IJlNS5_IJSB_SC_EEElEEEEENSJ_INS5_IJNS5_IJNSA_ILi64EEEiEEENS5_IJSH_iEEEiEEENS5_IJNS5_IJSH_NSA_ILi8192EEEEEENS5_IJSB_lEEElEEEEEEEEaNS5_IJlSB_lEEENS4_8TiledMMAINS4_8MMA_AtomIJNS4_4SM904GMMA6SPARSE28GMMA_64x256x64_S32S8S8_SS_TNILNS13_9SparseSelE0EEEEEENSJ_INS5_IJSC_SB_SB_EEENS5_IJSB_NSA_ILi0EEES1A_EEEEENS5_IJNS4_10UnderscoreES1D_S1D_EEEEENS4_23SM90_TMA_LOAD_MULTICASTENS4_14ComposedLayoutINS4_7SwizzleILi2ELi4ELi3EEENS4_25smem_sparse_ptr_flag_bitsILi2ELi8EEENSJ_INS5_IJNS5_IJSB_NSA_ILi8EEEEEENS5_IJSC_SP_EEEEEENS5_IJNS5_IJS1A_SH_EEESM_EEEEEEEvNS4_8identityENS4_13SM90_TMA_LOADENS1H_INS1I_ILi3ELi4ELi3EEENS4_18smem_ptr_flag_bitsILi8EEENSJ_INS5_IJS1M_SH_EEENS5_IJSH_SB_EEEEEEEvS1U_EENS_8epilogue10collective6detail29Sm90TmaWarpSpecializedAdapterINS25_15DefaultEpilogueIiNS5_IJSB_llEEES29_NS24_6thread17LinearCombinationIiLi1EiiLNS2A_9ScaleType4KindE0ELNS_15FloatRoundStyleE2EiEENS1_15EpilogueDefaultEEEEEvvEEEEvNT_6ParamsE,@function
        .size           _ZN7cutlass13device_kernelINS_4gemm6kernel13GemmUniversalIN4cute5tupleIJiiiiEEENS1_10collective13CollectiveMmaINS1_40MainloopSm90TmaGmmaWarpSpecializedSparseILi4ENS5_IJNS4_1CILi1EEENSA_ILi2EEESB_EEENS1_35KernelTmaWarpSpecializedCooperativeEEENS5_IJNSA_ILi256EEESG_NSA_ILi128EEEEEEaNS5_IJNS4_6LayoutINS5_IJiNS5_IJSC_iEEEiEEENS5_IJlNS5_IJSB_SC_EEElEEEEENSJ_INS5_IJNS5_IJNSA_ILi64EEEiEEENS5_IJSH_iEEEiEEENS5_IJNS5_IJSH_NSA_ILi8192EEEEEENS5_IJSB_lEEElEEEEEEEEaNS5_IJlSB_lEEENS4_8TiledMMAINS4_8MMA_AtomIJNS4_4SM904GMMA6SPARSE28GMMA_64x256x64_S32S8S8_SS_TNILNS13_9SparseSelE0EEEEEENSJ_INS5_IJSC_SB_SB_EEENS5_IJSB_NSA_ILi0EEES1A_EEEEENS5_IJNS4_10UnderscoreES1D_S1D_EEEEENS4_23SM90_TMA_LOAD_MULTICASTENS4_14ComposedLayoutINS4_7SwizzleILi2ELi4ELi3EEENS4_25smem_sparse_ptr_flag_bitsILi2ELi8EEENSJ_INS5_IJNS5_IJSB_NSA_ILi8EEEEEENS5_IJSC_SP_EEEEEENS5_IJNS5_IJS1A_SH_EEESM_EEEEEEEvNS4_8identityENS4_13SM90_TMA_LOADENS1H_INS1I_ILi3ELi4ELi3EEENS4_18smem_ptr_flag_bitsILi8EEENSJ_INS5_IJS1M_SH_EEENS5_IJSH_SB_EEEEEEEvS1U_EENS_8epilogue10collective6detail29Sm90TmaWarpSpecializedAdapterINS25_15DefaultEpilogueIiNS5_IJSB_llEEES29_NS24_6thread17LinearCombinationIiLi1EiiLNS2A_9ScaleType4KindE0ELNS_15FloatRoundStyleE2EiEENS1_15EpilogueDefaultEEEEEvvEEEEvNT_6ParamsE,(.L_x_448 - _ZN7cutlass13device_kernelINS_4gemm6kernel13GemmUniversalIN4cute5tupleIJiiiiEEENS1_10collective13CollectiveMmaINS1_40MainloopSm90TmaGmmaWarpSpecializedSparseILi4ENS5_IJNS4_1CILi1EEENSA_ILi2EEESB_EEENS1_35KernelTmaWarpSpecializedCooperativeEEENS5_IJNSA_ILi256EEESG_NSA_ILi128EEEEEEaNS5_IJNS4_6LayoutINS5_IJiNS5_IJSC_iEEEiEEENS5_IJlNS5_IJSB_SC_EEElEEEEENSJ_INS5_IJNS5_IJNSA_ILi64EEEiEEENS5_IJSH_iEEEiEEENS5_IJNS5_IJSH_NSA_ILi8192EEEEEENS5_IJSB_lEEElEEEEEEEEaNS5_IJlSB_lEEENS4_8TiledMMAINS4_8MMA_AtomIJNS4_4SM904GMMA6SPARSE28GMMA_64x256x64_S32S8S8_SS_TNILNS13_9SparseSelE0EEEEEENSJ_INS5_IJSC_SB_SB_EEENS5_IJSB_NSA_ILi0EEES1A_EEEEENS5_IJNS4_10UnderscoreES1D_S1D_EEEEENS4_23SM90_TMA_LOAD_MULTICASTENS4_14ComposedLayoutINS4_7SwizzleILi2ELi4ELi3EEENS4_25smem_sparse_ptr_flag_bitsILi2ELi8EEENSJ_INS5_IJNS5_IJSB_NSA_ILi8EEEEEENS5_IJSC_SP_EEEEEENS5_IJNS5_IJS1A_SH_EEESM_EEEEEEEvNS4_8identityENS4_13SM90_TMA_LOADENS1H_INS1I_ILi3ELi4ELi3EEENS4_18smem_ptr_flag_bitsILi8EEENSJ_INS5_IJS1M_SH_EEENS5_IJSH_SB_EEEEEEEvS1U_EENS_8epilogue10collective6detail29Sm90TmaWarpSpecializedAdapterINS25_15DefaultEpilogueIiNS5_IJSB_llEEES29_NS24_6thread17LinearCombinationIiLi1EiiLNS2A_9ScaleType4KindE0ELNS_15FloatRoundStyleE2EiEENS1_15EpilogueDefaultEEEEEvvEEEEvNT_6ParamsE)
        .other          _ZN7cutlass13device_kernelINS_4gemm6kernel13GemmUniversalIN4cute5tupleIJiiiiEEENS1_10collective13CollectiveMmaINS1_40MainloopSm90TmaGmmaWarpSpecializedSparseILi4ENS5_IJNS4_1CILi1EEENSA_ILi2EEESB_EEENS1_35KernelTmaWarpSpecializedCooperativeEEENS5_IJNSA_ILi256EEESG_NSA_ILi128EEEEEEaNS5_IJNS4_6LayoutINS5_IJiNS5_IJSC_iEEEiEEENS5_IJlNS5_IJSB_SC_EEElEEEEENSJ_INS5_IJNS5_IJNSA_ILi64EEEiEEENS5_IJSH_iEEEiEEENS5_IJNS5_IJSH_NSA_ILi8192EEEEEENS5_IJSB_lEEElEEEEEEEEaNS5_IJlSB_lEEENS4_8TiledMMAINS4_8MMA_AtomIJNS4_4SM904GMMA6SPARSE28GMMA_64x256x64_S32S8S8_SS_TNILNS13_9SparseSelE0EEEEEENSJ_INS5_IJSC_SB_SB_EEENS5_IJSB_NSA_ILi0EEES1A_EEEEENS5_IJNS4_10UnderscoreES1D_S1D_EEEEENS4_23SM90_TMA_LOAD_MULTICASTENS4_14ComposedLayoutINS4_7SwizzleILi2ELi4ELi3EEENS4_25smem_sparse_ptr_flag_bitsILi2ELi8EEENSJ_INS5_IJNS5_IJSB_NSA_ILi8EEEEEENS5_IJSC_SP_EEEEEENS5_IJNS5_IJS1A_SH_EEESM_EEEEEEEvNS4_8identityENS4_13SM90_TMA_LOADENS1H_INS1I_ILi3ELi4ELi3EEENS4_18smem_ptr_flag_bitsILi8EEENSJ_INS5_IJS1M_SH_EEENS5_IJSH_SB_EEEEEEEvS1U_EENS_8epilogue10collective6detail29Sm90TmaWarpSpecializedAdapterINS25_15DefaultEpilogueIiNS5_IJSB_llEEES29_NS24_6thread17LinearCombinationIiLi1EiiLNS2A_9ScaleType4KindE0ELNS_15FloatRoundStyleE2EiEENS1_15EpilogueDefaultEEEEEvvEEEEvNT_6ParamsE,@"STO_CUDA_ENTRY STV_DEFAULT"
_ZN7cutlass13device_kernelINS_4gemm6kernel13GemmUniversalIN4cute5tupleIJiiiiEEENS1_10collective13CollectiveMmaINS1_40MainloopSm90TmaGmmaWarpSpecializedSparseILi4ENS5_IJNS4_1CILi1EEENSA_ILi2EEESB_EEENS1_35KernelTmaWarpSpecializedCooperativeEEENS5_IJNSA_ILi256EEESG_NSA_ILi128EEEEEEaNS5_IJNS4_6LayoutINS5_IJiNS5_IJSC_iEEEiEEENS5_IJlNS5_IJSB_SC_EEElEEEEENSJ_INS5_IJNS5_IJNSA_ILi64EEEiEEENS5_IJSH_iEEEiEEENS5_IJNS5_IJSH_NSA_ILi8192EEEEEENS5_IJSB_lEEElEEEEEEEEaNS5_IJlSB_lEEENS4_8TiledMMAINS4_8MMA_AtomIJNS4_4SM904GMMA6SPARSE28GMMA_64x256x64_S32S8S8_SS_TNILNS13_9SparseSelE0EEEEEENSJ_INS5_IJSC_SB_SB_EEENS5_IJSB_NSA_ILi0EEES1A_EEEEENS5_IJNS4_10UnderscoreES1D_S1D_EEEEENS4_23SM90_TMA_LOAD_MULTICASTENS4_14ComposedLayoutINS4_7SwizzleILi2ELi4ELi3EEENS4_25smem_sparse_ptr_flag_bitsILi2ELi8EEENSJ_INS5_IJNS5_IJSB_NSA_ILi8EEEEEENS5_IJSC_SP_EEEEEENS5_IJNS5_IJS1A_SH_EEESM_EEEEEEEvNS4_8identityENS4_13SM90_TMA_LOADENS1H_INS1I_ILi3ELi4ELi3EEENS4_18smem_ptr_flag_bitsILi8EEENSJ_INS5_IJS1M_SH_EEENS5_IJSH_SB_EEEEEEEvS1U_EENS_8epilogue10collective6detail29Sm90TmaWarpSpecializedAdapterINS25_15DefaultEpilogueIiNS5_IJSB_llEEES29_NS24_6thread17LinearCombinationIiLi1EiiLNS2A_9ScaleType4KindE0ELNS_15FloatRoundStyleE2EiEENS1_15EpilogueDefaultEEEEEvvEEEEvNT_6ParamsE:
[----:B------:R-:W0:Y:S02]  /*0000*/  LDC R1, c[0x0][0x28] ;  /* 0x00000a00ff017b82 */ /* 0x000e240000000800 */
[----:B0-----:R-:W-:Y:S01]  /*0010*/  VIADD R1, R1, 0xfffff9a0 ;  /* 0xfffff9a001017836 */ /* 0x001fe20000000000 */
[----:B------:R-:W0:Y:S01]  /*0020*/  S2R R5, SR_TID.X ;  /* 0x0000000000057919 */ /* 0x000e220000002100 */
[----:B------:R-:W-:Y:S01]  /*0030*/  ELECT P0, URZ, PT ;  /* 0x00000000003f782f */ /* 0x000fe20003800000 */
[----:B------:R-:W-:Y:S01]  /*0040*/  BSSY B0, `(.L_x_0) ;  /* 0x0000018000007945 */ /* 0x000fe20003800000 */
[--C-:B0-----:R-:W-:Y:S02]  /*0050*/  SHF.R.U32.HI R0, RZ, 0x5, R5.reuse ;  /* 0x00000005ff007819 */ /* 0x101fe40000011605 */
[----:B------:R-:W-:-:S03]  /*0060*/  SHF.R.U32.HI R2, RZ, 0x7, R5 ;  /* 0x00000007ff027819 */ /* 0x000fc60000011605 */
[----:B------:R-:W0:Y:S04]  /*0070*/  SHFL.IDX PT, R3, R0, RZ, 0x1f ;  /* 0x00001fff00037589 */ /* 0x000e2800000e0000 */
[----:B------:R-:W1:Y:S01]  /*0080*/  SHFL.IDX PT, R2, R2, RZ, 0x1f ;  /* 0x00001fff02027589 */ /* 0x000e6200000e0000 */
[----:B0-----:R-:W-:Y:S02]  /*0090*/  R2UR UR8, R3 ;  /* 0x00000000030872ca */ /* 0x001fe400000e0000 */
[----:B-1----:R-:W-:-:S11]  /*00a0*/  R2UR UR5, R2 ;  /* 0x00000000020572ca */ /* 0x002fd600000e0000 */
[----:B------:R-:W-:Y:S02]  /*00b0*/  USHF.R.S32.HI UR4, URZ, 0x1f, UR8 ;  /* 0x0000001f3f047899 */ /* 0x000fe40008011408 */
[----:B------:R-:W-:Y:S02]  /*00c0*/  ISETP.NE.OR P0, PT, RZ, UR8, !P0 ;  /* 0x00000008ff007c0c */ /* 0x000fe4000c705670 */
[----:B------:R-:W-:-:S04]  /*00d0*/  ULEA.HI UR4, UR4, UR8, URZ, 0x2 ;  /* 0x0000000804047291 */ /* 0x000fc8000f8f103f */
[----:B------:R-:W-:-:S04]  /*00e0*/  ULOP3.LUT UR4, UR4, 0xfffffffc, URZ, 0xc0, !UPT ;  /* 0xfffffffc04047892 */ /* 0x000fc8000f8ec03f */
[----:B------:R-:W-:-:S03]  /*00f0*/  UIADD3 UR8, UR8, -UR4, URZ ;  /* 0x8000000408087290 */ /* 0x000fc6000fffe03f */
[----:B------:R-:W-:Y:S09]  /*0100*/  @P0 BRA `(.L_x_1) ;  /* 0x00000000002c0947 */ /* 0x000ff20003800000 */
[----:B------:R-:W-:Y:S02]  /*0110*/  ULDC.64 UR6, c[0x0][0x198] ;  /* 0x0000660000067ab9 */ /* 0x000fe40000000a00 */
[----:B------:R-:W-:Y:S02]  /*0120*/  UIADD3 UR10, UP0, UR6, 0xf0, URZ ;  /* 0x000000f0060a7890 */ /* 0x000fe4000ff1e03f */
[----:B------:R-:W-:Y:S02]  /*0130*/  UIADD3 UR12, UP1, UR6, 0x1f0, URZ ;  /* 0x000001f0060c7890 */ /* 0x000fe4000ff3e03f */
[----:B------:R-:W-:Y:S02]  /*0140*/  UIADD3 UR6, UP2, UR6, 0x2f0, URZ ;  /* 0x000002f006067890 */ /* 0x000fe4000ff5e03f */
[----:B------:R-:W-:Y:S02]  /*0150*/  UIADD3.X UR11, URZ, UR7, URZ, UP0, !UPT ;  /* 0x000000073f0b7290 */ /* 0x000fe400087fe43f */
[----:B------:R-:W-:-:S02]  /*0160*/  UIADD3.X UR13, URZ, UR7, URZ, UP1, !UPT ;  /* 0x000000073f0d7290 */ /* 0x000fc40008ffe43f */
[----:B------:R-:W-:-:S05]  /*0170*/  UIADD3.X UR7, URZ, UR7, URZ, UP2, !UPT ;  /* 0x000000073f077290 */ /* 0x000fca00097fe43f */
[----:B------:R0:W-:Y:S02]  /*0180*/  UTMACCTL.PF [UR10] ;  /* 0x000000000a0079b9 */ /* 0x0001e40008040000 */
[----:B------:R0:W-:Y:S02]  /*0190*/  UTMACCTL.PF [UR12] ;  /* 0x000000000c0079b9 */ /* 0x0001e40008040000 */
[----:B------:R0:W-:Y:S02]  /*01a0*/  UTMACCTL.PF [UR6] ;  /* 0x00000000060079b9 */ /* 0x0001e40008040000 */
[----:B0-----:R-:W-:Y:S01]  /*01b0*/  NOP ;  /* 0x0000000000007918 */ /* 0x001fe20000000000 */
.L_x_1:
[----:B------:R-:W-:Y:S05]  /*01c0*/  BSYNC B0 ;  /* 0x0000000000007941 */ /* 0x000fea0003800000 */
.L_x_0:
[----:B------:R-:W0:Y:S01]  /*01d0*/  SHFL.IDX PT, R2, R0, RZ, 0x1f ;  /* 0x00001fff00027589 */ /* 0x000e2200000e0000 */
[----:B------:R-:W-:Y:S01]  /*01e0*/  UISETP.NE.AND UP0, UPT, UR8, 0x3, UPT ;  /* 0x000000030800788c */ /* 0x000fe2000bf05270 */
[----:B------:R-:W-:Y:S01]  /*01f0*/  ISETP.NE.AND P2, PT, RZ, UR5, PT ;  /* 0x00000005ff007c0c */ /* 0x000fe2000bf45270 */
[----:B------:R-:W-:Y:S02]  /*0200*/  UIADD3 UR17, UR5, -0x1, URZ ;  /* 0xffffffff05117890 */ /* 0x000fe4000fffe03f */
[----:B------:R-:W-:Y:S02]  /*0210*/  UISETP.EQ.OR UP0, UPT, UR8, URZ, !UP0 ;  /* 0x0000003f0800728c */ /* 0x000fe4000c702670 */
[----:B------:R-:W-:Y:S02]  /*0220*/  UISETP.GE.U32.AND UP1, UPT, UR17, 0x2, UPT ;  /* 0x000000021100788c */ /* 0x000fe4000bf26070 */
[----:B------:R-:W-:-:S04]  /*0230*/  UISETP.EQ.AND UP0, UPT, UR5, URZ, UP0 ;  /* 0x0000003f0500728c */ /* 0x000fc80008702270 */
[----:B------:R-:W-:-:S04]  /*0240*/  USEL UR6, URZ, 0x1, !UP0 ;  /* 0x000000013f067887 */ /* 0x000fc8000c000000 */
[----:B------:R-:W-:Y:S01]  /*0250*/  USEL UR6, UR6, 0x2, UP1 ;  /* 0x0000000206067887 */ /* 0x000fe20008800000 */
[----:B0-----:R-:W-:-:S13]  /*0260*/  ISETP.NE.AND P0, PT, R2, RZ, PT ;  /* 0x000000ff0200720c */ /* 0x001fda0003f05270 */
[----:B------:R-:W-:Y:S05]  /*0270*/  @P0 BRA `(.L_x_2) ;  /* 0x0000000000580947 */ /* 0x000fea0003800000 */
[----:B------:R-:W0:Y:S01]  /*0280*/  S2UR UR7, SR_CgaCtaId ;  /* 0x00000000000779c3 */ /* 0x000e220000008800 */
[----:B------:R-:W-:Y:S01]  /*0290*/  UMOV UR4, 0x400 ;  /* 0x0000040000047882 */ /* 0x000fe20000000000 */
[----:B------:R-:W-:Y:S01]  /*02a0*/  UMOV UR5, 0x1 ;  /* 0x0000000100057882 */ /* 0x000fe20000000000 */
[----:B------:R-:W-:Y:S01]  /*02b0*/  UMOV UR10, 0x4 ;  /* 0x00000004000a7882 */ /* 0x000fe20000000000 */
[----:B------:R-:W-:Y:S01]  /*02c0*/  ELECT P0, URZ, PT ;  /* 0x00000000003f782f */ /* 0x000fe20003800000 */
[----:B------:R-:W-:-:S04]  /*02d0*/  UIADD3 UR10, -UR10, 0x100000, URZ ;  /* 0x001000000a0a7890 */ /* 0x000fc8000fffe13f */
[----:B------:R-:W-:Y:S02]  /*02e0*/  USHF.L.U32 UR11, UR10, 0xb, URZ ;  /* 0x0000000b0a0b7899 */ /* 0x000fe4000800063f */
[----:B------:R-:W-:Y:S02]  /*02f0*/  USHF.L.U32 UR10, UR10, 0x1, URZ ;  /* 0x000000010a0a7899 */ /* 0x000fe4000800063f */
[----:B0-----:R-:W-:Y:S02]  /*0300*/  ULEA UR7, UR7, UR4, 0x18 ;  /* 0x0000000407077291 */ /* 0x001fe4000f8ec03f */
[----:B------:R-:W-:-:S04]  /*0310*/  UIADD3 UR4, -UR5, 0x100000, URZ ;  /* 0x0010000005047890 */ /* 0x000fc8000fffe13f */
[----:B------:R-:W-:Y:S02]  /*0320*/  USHF.L.U32 UR5, UR4, 0xb, URZ ;  /* 0x0000000b04057899 */ /* 0x000fe4000800063f */
[----:B------:R-:W-:Y:S01]  /*0330*/  USHF.L.U32 UR4, UR4, 0x1, URZ ;  /* 0x0000000104047899 */ /* 0x000fe2000800063f */
[----:B------:R-:W0:Y:S11]  /*0340*/  FENCE.VIEW.ASYNC.S ;  /* 0x00000000000073c6 */ /* 0x000e360000000000 */
[----:B0-----:R0:W1:Y:S01]  /*0350*/  SYNCS.EXCH.64 URZ, [UR7], UR4 ;  /* 0x00000004073f75b2 */ /* 0x0010620008000100 */
[----:B------:R0:W2:Y:S01]  /*0360*/  SYNCS.EXCH.64 URZ, [UR7+0x20], UR10 ;  /* 0x0000200a073f75b2 */ /* 0x0000a20008000100 */
[----:B------:R0:W3:Y:S01]  /*0370*/  SYNCS.EXCH.64 URZ, [UR7+0x8], UR4 ;  /* 0x00000804073f75b2 */ /* 0x0000e20008000100 */
[----:B------:R0:W4:Y:S01]  /*0380*/  SYNCS.EXCH.64 URZ, [UR7+0x28], UR10 ;  /* 0x0000280a073f75b2 */ /* 0x0001220008000100 */
[----:B------:R0:W0:Y:S01]  /*0390*/  SYNCS.EXCH.64 URZ, [UR7+0x10], UR4 ;  /* 0x00001004073f75b2 */ /* 0x0000220008000100 */
[----:B------:R0:W0:Y:S01]  /*03a0*/  SYNCS.EXCH.64 URZ, [UR7+0x30], UR10 ;  /* 0x0000300a073f75b2 */ /* 0x0000220008000100 */
[----:B------:R0:W0:Y:S01]  /*03b0*/  SYNCS.EXCH.64 URZ, [UR7+0x18], UR4 ;  /* 0x00001804073f75b2 */ /* 0x0000220008000100 */
[----:B------:R0:W0:Y:S01]  /*03c0*/  SYNCS.EXCH.64 URZ, [UR7+0x38], UR10 ;  /* 0x0000380a073f75b2 */ /* 0x0000220008000100 */
[----:B------:R-:W-:Y:S01]  /*03d0*/  NOP ;  /* 0x0000000000007918 */ /* 0x000fe20000000000 */
.L_x_2:
[----:B------:R-:W5:Y:S01]  /*03e0*/  S2UR UR12, SR_CTAID.Y ;  /* 0x00000000000c79c3 */ /* 0x000f620000002600 */
[----:B------:R-:W1:Y:S01]  /*03f0*/  SHFL.IDX PT, R0, R0, RZ, 0x1f ;  /* 0x00001fff00007589 */ /* 0x000e6200000e0000 */
[----:B------:R-:W-:Y:S02]  /*0400*/  SHF.R.S32.HI R3, RZ, 0x1f, R5 ;  /* 0x0000001fff037819 */ /* 0x000fe40000011405 */
[----:B------:R-:W-:Y:S02]  /*0410*/  ELECT P0, URZ, PT ;  /* 0x00000000003f782f */ /* 0x000fe40003800000 */
[----:B------:R-:W-:Y:S01]  /*0420*/  SHF.R.S32.HI R7, RZ, 0x1f, R2 ;  /* 0x0000001fff077819 */ /* 0x000fe20000011402 */
[----:B0-----:R-:W-:Y:S01]  /*0430*/  ULDC UR4, c[0x0][0x154] ;  /* 0x0000550000047ab9 */ /* 0x001fe20000000800 */
[----:B------:R-:W-:Y:S01]  /*0440*/  LEA.HI R3, R3, R5, RZ, 0x7 ;  /* 0x0000000503037211 */ /* 0x000fe200078f38ff */
[----:B------:R-:W-:Y:S01]  /*0450*/  NOP ;  /* 0x0000000000007918 */ /* 0x000fe20000000000 */
[----:B------:R-:W0:Y:S01]  /*0460*/  S2UR UR9, SR_CTAID.X ;  /* 0x00000000000979c3 */ /* 0x000e220000002500 */
[----:B------:R-:W-:Y:S01]  /*0470*/  LEA.HI R7, R7, R2, RZ, 0x2 ;  /* 0x0000000207077211 */ /* 0x000fe200078f10ff */
[----:B------:R-:W-:Y:S01]  /*0480*/  NOP ;  /* 0x0000000000007918 */ /* 0x000fe20000000000 */
[----:B------:R-:W-:-:S02]  /*0490*/  LOP3.LUT R3, R3, 0xffffff80, RZ, 0xc0, !PT ;  /* 0xffffff8003037812 */ /* 0x000fc400078ec0ff */
[----:B------:R-:W-:-:S03]  /*04a0*/  LOP3.LUT R7, R7, 0x3ffffffc, RZ, 0xc0, !PT ;  /* 0x3ffffffc07077812 */ /* 0x000fc600078ec0ff */
[----:B------:R-:W-:Y:S01]  /*04b0*/  IMAD.IADD R3, R5, 0x1, -R3 ;  /* 0x0000000105037824 */ /* 0x000fe200078e0a03 */
[----:B------:R-:W-:Y:S02]  /*04c0*/  IADD3 R2, R2, -R7, RZ ;  /* 0x8000000702027210 */ /* 0x000fe40007ffe0ff */
[----:B-----5:R-:W-:Y:S02]  /*04d0*/  I2FP.F32.U32 R4, UR12 ;  /* 0x0000000c00047c45 */ /* 0x020fe40008201000 */
[----:B-1----:R-:W-:Y:S02]  /*04e0*/  ISETP.NE.OR P0, PT, R0, RZ, !P0 ;  /* 0x000000ff0000720c */ /* 0x002fe40004705670 */
[----:B------:R-:W-:Y:S01]  /*04f0*/  SHF.R.S32.HI R0, RZ, 0x1f, R3 ;  /* 0x0000001fff007819 */ /* 0x000fe20000011403 */
[----:B------:R-:W-:Y:S01]  /*0500*/  FMUL R8, R4, UR4 ;  /* 0x0000000404087c20 */ /* 0x000fe20008400000 */
[----:B------:R-:W-:Y:S01]  /*0510*/  ULDC UR4, c[0x0][0x150] ;  /* 0x0000540000047ab9 */ /* 0x000fe20000000800 */
[----:B0-----:R-:W-:-:S02]  /*0520*/  I2FP.F32.U32 R4, UR9 ;  /* 0x0000000900047c45 */ /* 0x001fc40008201000 */
[----:B------:R-:W-:Y:S02]  /*0530*/  LEA.HI R0, R0, R3, RZ, 0x3 ;  /* 0x0000000300007211 */ /* 0x000fe400078f18ff */
[----:B------:R-:W0:Y:S01]  /*0540*/  F2I.U32.TRUNC.NTZ R8, R8 ;  /* 0x0000000800087305 */ /* 0x000e22000020f000 */
[----:B------:R-:W-:Y:S01]  /*0550*/  FMUL R6, R4, UR4 ;  /* 0x0000000404067c20 */ /* 0x000fe20008400000 */
[--C-:B------:R-:W-:Y:S02]  /*0560*/  SHF.R.S32.HI R4, RZ, 0x3, R0.reuse ;  /* 0x00000003ff047819 */ /* 0x100fe40000011400 */
[----:B------:R-:W-:Y:S01]  /*0570*/  VOTEU.ALL UP0, P0 ;  /* 0x00000000003f7886 */ /* 0x000fe20000000000 */
[----:B------:R-:W-:Y:S01]  /*0580*/  SHF.R.S32.HI R5, RZ, 0x1f, R0 ;  /* 0x0000001fff057819 */ /* 0x000fe20000011400 */
[----:B------:R-:W-:Y:S01]  /*0590*/  UMOV UR4, 0x20 ;  /* 0x0000002000047882 */ /* 0x000fe20000000000 */
[----:B------:R-:W1:Y:S01]  /*05a0*/  LDC R0, c[0x0][0x140] ;  /* 0x00005000ff007b82 */ /* 0x000e620000000800 */
[----:B------:R-:W5:Y:S01]  /*05b0*/  F2I.U32.TRUNC.NTZ R6, R6 ;  /* 0x0000000600067305 */ /* 0x000f62000020f000 */
[----:B------:R-:W-:Y:S01]  /*05c0*/  LEA.HI R5, R5, R4, RZ, 0x2 ;  /* 0x0000000405057211 */ /* 0x000fe200078f10ff */
[----:B------:R-:W-:Y:S01]  /*05d0*/  @!UP0 UMOV UR10, 0x400 ;  /* 0x00000400000a8882 */ /* 0x000fe20000000000 */
[----:B------:R-:W-:-:S04]  /*05e0*/  @!UP0 UIADD3 UR4, -UR4, 0x100000, URZ ;  /* 0x0010000004048890 */ /* 0x000fc8000fffe13f */
[----:B------:R-:W-:Y:S02]  /*05f0*/  @!UP0 USHF.L.U32 UR5, UR4, 0xb, URZ ;  /* 0x0000000b04058899 */ /* 0x000fe4000800063f */
[----:B------:R-:W-:Y:S01]  /*0600*/  @!UP0 USHF.L.U32 UR4, UR4, 0x1, URZ ;  /* 0x0000000104048899 */ /* 0x000fe2000800063f */
[----:B------:R-:W-:Y:S01]  /*0610*/  LOP3.LUT R5, R5, 0xfffffffc, RZ, 0xc0, !PT ;  /* 0xfffffffc05057812 */ /* 0x000fe200078ec0ff */
[----:B------:R-:W-:Y:S01]  /*0620*/  VOTEU.ALL UP1, P0 ;  /* 0x00000000003f7886 */ /* 0x000fe20000020000 */
[----:B------:R-:W2:Y:S01]  /*0630*/  @!UP0 S2UR UR11, SR_CgaCtaId ;  /* 0x00000000000b89c3 */ /* 0x000ea20000008800 */
[----:B0-----:R-:W-:Y:S02]  /*0640*/  R2UR UR13, R8 ;  /* 0x00000000080d72ca */ /* 0x001fe400000e0000 */
[----:B------:R-:W-:-:S04]  /*0650*/  IMAD.IADD R5, R4, 0x1, -R5 ;  /* 0x0000000104057824 */ /* 0x000fc800078e0a05 */
[----:B------:R-:W-:Y:S01]  /*0660*/  IMAD R2, R2, 0x4, R5 ;  /* 0x0000000402027824 */ /* 0x000fe200078e0205 */
[----:B-----5:R-:W-:-:S03]  /*0670*/  R2UR UR7, R6 ;  /* 0x00000000060772ca */ /* 0x020fc600000e0000 */
[----:B------:R-:W-:-:S03]  /*0680*/  IMAD.SHL.U32 R5, R2, 0x4, RZ ;  /* 0x0000000402057824 */ /* 0x000fc600078e00ff */
[----:B------:R-:W-:Y:S02]  /*0690*/  UIADD3 UR13, -UR13, URZ, URZ ;  /* 0x0000003f0d0d7290 */ /* 0x000fe4000fffe13f */
[----:B------:R-:W-:Y:S02]  /*06a0*/  LOP3.LUT R9, R2, 0xc, R5, 0x78, !PT ;  /* 0x0000000c02097812 */ /* 0x000fe400078e7805 */
[----:B-1----:R-:W-:-:S03]  /*06b0*/  ISETP.EQ.U32.AND P4, PT, R0, 0x1, PT ;  /* 0x000000010000780c */ /* 0x002fc60003f82070 */
[----:B------:R0:W-:Y:S01]  /*06c0*/  STL [R1+0x200], R9 ;  /* 0x0002000901007387 */ /* 0x0001e20000100800 */
[----:B------:R-:W-:Y:S02]  /*06d0*/  UIADD3 UR7, -UR7, URZ, URZ ;  /* 0x0000003f07077290 */ /* 0x000fe4000fffe13f */
[----:B--2---:R-:W-:Y:S01]  /*06e0*/  @!UP0 ULEA UR14, UR11, UR10, 0x18 ;  /* 0x0000000a0b0e8291 */ /* 0x004fe2000f8ec03f */
[----:B------:R-:W-:Y:S02]  /*06f0*/  VOTEU.ALL UP0, P0 ;  /* 0x00000000003f7886 */ /* 0x000fe40000000000 */
[----:B------:R-:W-:Y:S01]  /*0700*/  ULDC UR11, c[0x0][0x148] ;  /* 0x00005200000b7ab9 */ /* 0x000fe20000000800 */
[----:B------:R-:W-:Y:S01]  /*0710*/  ULDC UR10, c[0x0][0x144] ;  /* 0x00005100000a7ab9 */ /* 0x000fe20000000800 */
[----:B------:R-:W-:Y:S01]  /*0720*/  UIMAD UR15, UR11, UR13, UR12 ;  /* 0x0000000d0b0f72a4 */ /* 0x000fe2000f8e020c */
[----:B------:R-:W-:Y:S01]  /*0730*/  LOP3.LUT P0, RZ, R3, 0x7, RZ, 0xc0, !PT ;  /* 0x0000000703ff7812 */ /* 0x000fe2000780c0ff */
[----:B------:R-:W-:-:S03]  /*0740*/  UIMAD UR7, UR10, UR7, UR9 ;  /* 0x000000070a0772a4 */ /* 0x000fc6000f8e0209 */
[C---:B------:R-:W-:Y:S02]  /*0750*/  ISETP.LT.U32.AND P0, PT, R9.reuse, 0x2, !P0 ;  /* 0x000000020900780c */ /* 0x040fe40004701070 */
[----:B------:R-:W-:Y:S01]  /*0760*/  ISETP.NE.AND P1, PT, R9, UR15, PT ;  /* 0x0000000f09007c0c */ /* 0x000fe2000bf25270 */
[----:B------:R-:W1:Y:S02]  /*0770*/  FENCE.VIEW.ASYNC.S ;  /* 0x00000000000073c6 */ /* 0x000e640000000000 */
[----:B-1----:R0:W1:Y:S01]  /*0780*/  @!UP0 SYNCS.EXCH.64 URZ, [UR14+0x50], UR4 ;  /* 0x000050040e3f85b2 */ /* 0x0020620008000100 */
[----:B------:R-:W-:-:S04]  /*0790*/  ISETP.EQ.OR P1, PT, RZ, UR7, !P1 ;  /* 0x00000007ff007c0c */ /* 0x000fc8000cf22670 */
[----:B------:R-:W-:Y:S01]  /*07a0*/  PLOP3.LUT P0, PT, P0, P1, PT, 0x80, 0x0 ;  /* 0x000000000000781c */ /* 0x000fe20000703070 */
[----:B------:R0:W2:Y:S01]  /*07b0*/  @!UP1 SYNCS.EXCH.64 URZ, [UR14+0x58], UR4 ;  /* 0x000058040e3f95b2 */ /* 0x0000a20008000100 */
[----:B------:R-:W-:Y:S01]  /*07c0*/  NOP ;  /* 0x0000000000007918 */ /* 0x000fe20000000000 */
[----:B0-----:R-:W-:Y:S10]  /*07d0*/  @!P4 BRA `(.L_x_3) ;  /* 0x000000000008c947 */ /* 0x001ff40003800000 */
[----:B-1234-:R-:W-:Y:S01]  /*07e0*/  UCGABAR_ARV ;  /* 0x00000000000079c7 */ /* 0x01efe20008000000 */
[----:B------:R-:W-:Y:S05]  /*07f0*/  BRA `(.L_x_4) ;  /* 0x0000000000047947 */ /* 0x000fea0003800000 */
.L_x_3:
[----:B-1234-:R-:W-:Y:S01]  /*0800*/  NOP ;  /* 0x0000000000007918 */ /* 0x01efe20000000000 */
.L_x_4:
[----:B------:R-:W-:Y:S02]  /*0810*/  ULDC UR4, c[0x0][0x75c] ;  /* 0x0001d70000047ab9 */ /* 0x000fe40000000800 */
[----:B------:R-:W-:-:S06]  /*0820*/  UISETP.NE.AND UP2, UPT, UR4, 0x1, UPT ;  /* 0x000000010400788c */ /* 0x000fcc000bf45270 */
[----:B------:R-:W-:-:S05]  /*0830*/  PLOP3.LUT P3, PT, PT, PT, UP2, 0x80, 0x0 ;  /* 0x000000000000781c */ /* 0x000fca0003f6f028 */
[----:B------:R-:W-:Y:S01]  /*0840*/  @UP2 ULDC UR14, c[0x0][0x10] ;  /* 0x00000400000e2ab9 */ /* 0x000fe20000000800 */
[----:B------:R-:W-:Y:S01]  /*0850*/  @UP2 UMOV UR4, UR12 ;  /* 0x0000000c00042c82 */ /* 0x000fe20008000000 */
[----:B------:R-:W-:Y:S01]  /*0860*/  @UP2 UMOV UR5, URZ ;  /* 0x0000003f00052c82 */ /* 0x000fe20008000000 */
[----:B------:R-:W-:Y:S01]  /*0870*/  @!UP2 ULDC UR10, c[0x0][0xc] ;  /* 0x00000300000aaab9 */ /* 0x000fe20000000800 */
[----:B------:R-:W-:-:S03]  /*0880*/  @UP2 UIMAD.WIDE.U32 UR14, UR9, UR14, UR4 ;  /* 0x0000000e090e22a5 */ /* 0x000fc6000f8e0004 */
[----:B------:R-:W-:Y:S01]  /*0890*/  @UP2 UMOV UR4, URZ ;  /* 0x0000003f00042c82 */ /* 0x000fe20008000000 */
[----:B------:R-:W-:Y:S01]  /*08a0*/  UMOV UR5, URZ ;  /* 0x0000003f00057c82 */ /* 0x000fe20008000000 */
[----:B------:R-:W-:Y:S01]  /*08b0*/  @UP2 UIADD3 UR16, UR15, UR4, URZ ;  /* 0x000000040f102290 */ /* 0x000fe2000fffe03f */
[----:B------:R-:W-:Y:S01]  /*08c0*/  IMAD.U32 R2, RZ, RZ, UR14 ;  /* 0x0000000eff027e24 */ /* 0x000fe2000f8e00ff */
[----:B------:R-:W-:Y:S01]  /*08d0*/  MOV R3, UR15 ;  /* 0x0000000f00037c02 */ /* 0x000fe20008000f00 */
[----:B------:R-:W-:Y:S02]  /*08e0*/  UMOV UR4, UR9 ;  /* 0x0000000900047c82 */ /* 0x000fe40008000000 */
[----:B------:R-:W-:Y:S01]  /*08f0*/  @!UP2 UIMAD.WIDE.U32 UR4, UR12, UR10, UR4 ;  /* 0x0000000a0c04a2a5 */ /* 0x000fe2000f8e0004 */
[----:B------:R-:W-:Y:S02]  /*0900*/  @P3 IMAD.MOV.U32 R7, RZ, RZ, R2 ;  /* 0x000000ffff073224 */ /* 0x000fe400078e0002 */
[----:B------:R-:W-:-:S03]  /*0910*/  @P3 IMAD.U32 R6, RZ, RZ, UR16 ;  /* 0x00000010ff063e24 */ /* 0x000fc6000f8e00ff */
[----:B------:R-:W-:Y:S01]  /*0920*/  IMAD.U32 R5, RZ, RZ, UR5 ;  /* 0x00000005ff057e24 */ /* 0x000fe2000f8e00ff */
[----:B------:R-:W-:Y:S01]  /*0930*/  MOV R3, UR5 ;  /* 0x0000000500037c02 */ /* 0x000fe20008000f00 */
[----:B------:R-:W-:Y:S02]  /*0940*/  IMAD.U32 R2, RZ, RZ, UR4 ;  /* 0x00000004ff027e24 */ /* 0x000fe4000f8e00ff */
[----:B------:R-:W-:Y:S01]  /*0950*/  IMAD.U32 R4, RZ, RZ, UR4 ;  /* 0x00000004ff047e24 */ /* 0x000fe2000f8e00ff */
[----:B------:R-:W-:Y:S01]  /*0960*/  @!P3 MOV R6, R5 ;  /* 0x000000050006b202 */ /* 0x000fe20000000f00 */
[----:B------:R-:W-:-:S04]  /*0970*/  @!P3 IMAD.MOV.U32 R7, RZ, RZ, R2 ;  /* 0x000000ffff07b224 */ /* 0x000fc800078e0002 */
[----:B------:R0:W-:Y:S04]  /*0980*/  STL [R1+0x204], R6 ;  /* 0x0002040601007387 */ /* 0x0001e80000100800 */
[----:B------:R0:W-:Y:S01]  /*0990*/  STL [R1+0x208], R7 ;  /* 0x0002080701007387 */ /* 0x0001e20000100800 */
[----:B------:R-:W-:Y:S05]  /*09a0*/  @!P4 BRA `(.L_x_5) ;  /* 0x00000000000cc947 */ /* 0x000fea0003800000 */
[----:B------:R-:W-:Y:S01]  /*09b0*/  UCGABAR_WAIT ;  /* 0x0000000000007dc7 */ /* 0x000fe20008000000 */
[----:B------:R-:W-:Y:S01]  /*09c0*/  CCTL.IVALL ;  /* 0x00000000ff00798f */ /* 0x000fe20002000000 */
[----:B------:R-:W-:Y:S05]  /*09d0*/  BRA `(.L_x_6) ;  /* 0x0000000000047947 */ /* 0x000fea0003800000 */
.L_x_5:
[----:B------:R-:W-:Y:S06]  /*09e0*/  BAR.SYNC.DEFER_BLOCKING 0x0 ;  /* 0x0000000000007b1d */ /* 0x000fec0000010000 */
.L_x_6:
[----:B------:R-:W-:Y:S05]  /*09f0*/  @!P2 BRA `(.L_x_7) ;  /* 0x000001780088a947 */ /* 0x000fea0003800000 */
[----:B------:R-:W-:-:S06]  /*0a00*/  UISETP.GT.U32.AND UP0, UPT, UR17, 0x1, UPT ;  /* 0x000000011100788c */ /* 0x000fcc000bf04070 */
[----:B------:R-:W-:-:S13]  /*0a10*/  PLOP3.LUT P1, PT, PT, PT, UP0, 0x80, 0x0 ;  /* 0x000000000000781c */ /* 0x000fda0003f2f008 */
[----:B------:R-:W-:Y:S05]  /*0a20*/  @P1 EXIT ;  /* 0x000000000000194d */ /* 0x000fea0003800000 */
[----:B------:R-:W-:Y:S01]  /*0a30*/  ULDC.64 UR4, c[0x0][0x750] ;  /* 0x0001d40000047ab9 */ /* 0x000fe20000000a00 */
[----:B------:R-:W-:Y:S01]  /*0a40*/  UMOV UR10, 0xffffffff ;  /* 0xffffffff000a7882 */ /* 0x000fe20000000000 */
[----:B------:R-:W-:Y:S01]  /*0a50*/  ISETP.GE.U32.AND P1, PT, R7, UR4, PT ;  /* 0x0000000407007c0c */ /* 0x000fe2000bf26070 */
[----:B------:R-:W-:Y:S01]  /*0a60*/  UMOV UR9, 0xffffffff ;  /* 0xffffffff00097882 */ /* 0x000fe20000000000 */
[----:B------:R-:W-:Y:S01]  /*0a70*/  UMOV UR8, 0xffffffff ;  /* 0xffffffff00087882 */ /* 0x000fe20000000000 */
[----:B------:R-:W-:Y:S02]  /*0a80*/  PRMT R0, RZ, 0x7610, R0 ;  /* 0x00007610ff007816 */ /* 0x000fe40000000000 */
[----:B------:R-:W-:-:S13]  /*0a90*/  ISETP.GE.U32.AND.EX P1, PT, R6, UR5, PT, P1 ;  /* 0x0000000506007c0c */ /* 0x000fda000bf26110 */
[----:B------:R-:W-:Y:S05]  /*0aa0*/  @P1 BRA `(.L_x_8) ;  /* 0x0000000400401947 */ /* 0x000fea0003800000 */
[----:B------:R-:W-:Y:S01]  /*0ab0*/  ULDC.64 UR18, c[0x0][0x728] ;  /* 0x0001ca0000127ab9 */ /* 0x000fe20000000a00 */
[C---:B------:R-:W-:Y:S01]  /*0ac0*/  R2UR UR20, R7.reuse ;  /* 0x00000000071472ca */ /* 0x040fe200000e0000 */
[----:B------:R-:W-:Y:S01]  /*0ad0*/  ULDC UR17, c[0x0][0x730] ;  /* 0x0001cc0000117ab9 */ /* 0x000fe20000000800 */
[----:B------:R-:W-:Y:S02]  /*0ae0*/  ISETP.NE.U32.AND P1, PT, RZ, UR18, PT ;  /* 0x00000012ff007c0c */ /* 0x000fe4000bf25070 */
[----:B------:R-:W-:Y:S02]  /*0af0*/  R2UR UR4, R7 ;  /* 0x00000000070472ca */ /* 0x000fe400000e0000 */
[----:B------:R-:W-:Y:S02]  /*0b00*/  ISETP.NE.AND.EX P1, PT, RZ, UR19, PT, P1 ;  /* 0x00000013ff007c0c */ /* 0x000fe4000bf25310 */
[----:B------:R-:W-:-:S11]  /*0b10*/  R2UR UR5, R6 ;  /* 0x00000000060572ca */ /* 0x000fd600000e0000 */
[----:B------:R-:W-:Y:S05]  /*0b20*/  @!P1 BRA `(.L_x_9) ;  /* 0x0000000000309947 */ /* 0x000fea0003800000 */
[----:B------:R-:W-:Y:S01]  /*0b30*/  R2UR UR4, R7 ;  /* 0x00000000070472ca */ /* 0x000fe200000e0000 */
[----:B------:R-:W-:Y:S01]  /*0b40*/  ULDC UR10, c[0x0][0x734] ;  /* 0x0001cd00000a7ab9 */ /* 0x000fe20000000800 */
[----:B------:R-:W-:-:S11]  /*0b50*/  R2UR UR16, R6 ;  /* 0x00000000061072ca */ /* 0x000fd600000e0000 */
[----:B------:R-:W-:-:S04]  /*0b60*/  UIADD3 UR10, UP0, UR4, UR10, URZ ;  /* 0x0000000a040a7290 */ /* 0x000fc8000ff1e03f */
[----:B------:R-:W-:-:S04]  /*0b70*/  UIADD3.X UR16, URZ, UR16, URZ, UP0, !UPT ;  /* 0x000000103f107290 */ /* 0x000fc800087fe43f */
[----:B------:R-:W-:-:S04]  /*0b80*/  UIMAD.WIDE.U32 UR4, UR16, UR18, URZ ;  /* 0x00000012100472a5 */ /* 0x000fc8000f8e003f */
[----:B------:R-:W-:Y:S02]  /*0b90*/  UIMAD.WIDE.U32 UR8, UP0, UR10, UR19, UR4 ;  /* 0x000000130a0872a5 */ /* 0x000fe4000f800004 */
[----:B------:R-:W-:Y:S02]  /*0ba0*/  UIMAD.WIDE.U32 UR4, UR10, UR18, URZ ;  /* 0x000000120a0472a5 */ /* 0x000fe4000f8e003f */
[----:B------:R-:W-:Y:S02]  /*0bb0*/  UIADD3.X UR15, URZ, URZ, URZ, UP0, !UPT ;  /* 0x0000003f3f0f7290 */ /* 0x000fe400087fe43f */
[----:B------:R-:W-:Y:S01]  /*0bc0*/  UIADD3 URZ, UP0, UR5, UR8, URZ ;  /* 0x00000008053f7290 */ /* 0x000fe2000ff1e03f */
[----:B------:R-:W-:-:S03]  /*0bd0*/  UMOV UR14, UR9 ;  /* 0x00000009000e7c82 */ /* 0x000fc60008000000 */
[----:B------:R-:W-:-:S12]  /*0be0*/  UIMAD.WIDE.U32.X UR4, UR16, UR19, UR14, UP0 ;  /* 0x00000013100472a5 */ /* 0x000fd800080e040e */
.L_x_9:
[----:B------:R-:W-:Y:S01]  /*0bf0*/  USHF.R.U64 UR8, UR4, UR17, UR5 ;  /* 0x0000001104087299 */ /* 0x000fe20008001205 */
[----:B------:R-:W-:Y:S01]  /*0c00*/  R2UR UR15, R6 ;  /* 0x00000000060f72ca */ /* 0x000fe200000e0000 */
[----:B------:R-:W-:Y:S02]  /*0c10*/  USHF.R.U32.HI UR4, URZ, UR17, UR5 ;  /* 0x000000113f047299 */ /* 0x000fe40008011605 */
[----:B------:R-:W-:Y:S01]  /*0c20*/  UIADD3 UR5, UP0, URZ, -UR8, URZ ;  /* 0x800000083f057290 */ /* 0x000fe2000ff1e03f */
[----:B------:R-:W-:Y:S01]  /*0c30*/  ULDC.64 UR16, c[0x0][0x720] ;  /* 0x0001c80000107ab9 */ /* 0x000fe20000000a00 */
[----:B------:R-:W-:Y:S02]  /*0c40*/  UMOV UR14, UR20 ;  /* 0x00000014000e7c82 */ /* 0x000fe40008000000 */
[----:B------:R-:W-:Y:S01]  /*0c50*/  UIADD3.X UR4, URZ, ~UR4, URZ, UP0, !UPT ;  /* 0x800000043f047290 */ /* 0x000fe200087fe43f */
[----:B------:R-:W-:Y:S01]  /*0c60*/  ULDC UR9, c[0x0][0x718] ;  /* 0x0001c60000097ab9 */ /* 0x000fe20000000800 */
[----:B------:R-:W-:-:S02]  /*0c70*/  UIMAD UR13, UR11, UR13, UR12 ;  /* 0x0000000d0b0d72a4 */ /* 0x000fc4000f8e020c */
[----:B------:R-:W-:Y:S02]  /*0c80*/  UIMAD UR4, UR4, UR16, URZ ;  /* 0x00000010040472a4 */ /* 0x000fe4000f8e023f */
[----:B------:R-:W-:Y:S02]  /*0c90*/  UIMAD.WIDE.U32 UR14, UR5, UR16, UR14 ;  /* 0x00000010050e72a5 */ /* 0x000fe4000f8e000e */
[----:B------:R-:W-:Y:S01]  /*0ca0*/  UIMAD UR4, UR5, UR17, UR4 ;  /* 0x00000011050472a4 */ /* 0x000fe2000f8e0204 */
[----:B------:R-:W-:Y:S01]  /*0cb0*/  ULDC UR11, c[0x0][0x708] ;  /* 0x0001c200000b7ab9 */ /* 0x000fe20000000800 */
[----:B------:R-:W-:Y:S02]  /*0cc0*/  ULDC UR20, c[0x0][0x758] ;  /* 0x0001d60000147ab9 */ /* 0x000fe40000000800 */
[----:B------:R-:W-:Y:S01]  /*0cd0*/  UIADD3 UR10, UR15, UR4, URZ ;  /* 0x000000040f0a7290 */ /* 0x000fe2000fffe03f */
[----:B------:R-:W-:Y:S02]  /*0ce0*/  UMOV UR12, 0xffffffff ;  /* 0xffffffff000c7882 */ /* 0x000fe40000000000 */
[----:B------:R-:W-:Y:S01]  /*0cf0*/  ULDC.64 UR4, c[0x0][0x740] ;  /* 0x0001d00000047ab9 */ /* 0x000fe20000000a00 */
[----:B------:R-:W-:Y:S01]  /*0d00*/  USHF.R.U64 UR18, UR14, UR9, UR10 ;  /* 0x000000090e127299 */ /* 0x000fe2000800120a */
[----:B------:R-:W-:Y:S01]  /*0d10*/  ISETP.NE.U32.AND P1, PT, RZ, UR4, PT ;  /* 0x00000004ff007c0c */ /* 0x000fe2000bf25070 */
[----:B------:R-:W-:-:S02]  /*0d20*/  USHF.R.U32.HI UR10, URZ, UR9, UR10 ;  /* 0x000000093f0a7299 */ /* 0x000fc4000801160a */
[----:B------:R-:W-:Y:S01]  /*0d30*/  USHF.L.U32 UR9, UR12, UR20, URZ ;  /* 0x000000140c097299 */ /* 0x000fe2000800063f */
[----:B------:R-:W-:Y:S01]  /*0d40*/  ISETP.NE.AND.EX P1, PT, RZ, UR5, PT, P1 ;  /* 0x00000005ff007c0c */ /* 0x000fe2000bf25310 */
[----:B------:R-:W-:Y:S02]  /*0d50*/  USHF.R.U64 UR24, UR18, UR11, UR10 ;  /* 0x0000000b12187299 */ /* 0x000fe4000800120a */
[----:B------:R-:W-:Y:S01]  /*0d60*/  USHF.R.U32.HI UR10, URZ, UR11, UR10 ;  /* 0x0000000b3f0a7299 */ /* 0x000fe2000801160a */
[----:B------:R-:W-:Y:S01]  /*0d70*/  ULDC UR19, c[0x0][0x700] ;  /* 0x0001c00000137ab9 */ /* 0x000fe20000000800 */
[----:B------:R-:W-:Y:S02]  /*0d80*/  USEL UR7, UR7, UR13, !UP2 ;  /* 0x0000000d07077287 */ /* 0x000fe4000d000000 */
[----:B------:R-:W-:Y:S02]  /*0d90*/  USHF.R.U64 UR25, UR24, UR20, UR10 ;  /* 0x0000001418197299 */ /* 0x000fe4000800120a */
[----:B------:R-:W-:-:S02]  /*0da0*/  USHF.R.U32.HI UR11, URZ, UR20, UR10 ;  /* 0x000000143f0b7299 */ /* 0x000fc4000801160a */
[----:B------:R-:W-:Y:S02]  /*0db0*/  UIADD3 UR17, UR19, -0x1, URZ ;  /* 0xffffffff13117890 */ /* 0x000fe4000fffe03f */
[----:B------:R-:W-:Y:S01]  /*0dc0*/  ULOP3.LUT UR9, URZ, UR9, URZ, 0x33, !UPT ;  /* 0x000000093f097292 */ /* 0x000fe2000f8e333f */
[----:B------:R-:W-:Y:S01]  /*0dd0*/  ULDC UR21, c[0x0][0x748] ;  /* 0x0001d20000157ab9 */ /* 0x000fe20000000800 */
[----:B------:R-:W-:Y:S01]  /*0de0*/  ULDC UR22, c[0x0][0x738] ;  /* 0x0001ce0000167ab9 */ /* 0x000fe20000000800 */
[----:B------:R-:W-:Y:S01]  /*0df0*/  UMOV UR23, 0x1 ;  /* 0x0000000100177882 */ /* 0x000fe20000000000 */
[----:B------:R-:W-:Y:S01]  /*0e00*/  UMOV UR10, UR25 ;  /* 0x00000019000a7c82 */ /* 0x000fe20008000000 */
[----:B------:R-:W-:Y:S07]  /*0e10*/  @!P1 BRA `(.L_x_10) ;  /* 0x0000000000309947 */ /* 0x000fee0003800000 */
[----:B------:R-:W-:Y:S02]  /*0e20*/  ULDC UR14, c[0x0][0x74c] ;  /* 0x0001d300000e7ab9 */ /* 0x000fe40000000800 */
        /* <DEDUP_REMOVED lines=8> */
[----:B------:R-:W-:-:S07]  /*0eb0*/  UIMAD.WIDE.U32.X UR4, UR16, UR5, UR14, UP0 ;  /* 0x00000005100472a5 */ /* 0x000fce00080e040e */
[----:B------:R-:W-:Y:S01]  /*0ec0*/  UMOV UR10, UR4 ;  /* 0x00000004000a7c82 */ /* 0x000fe20008000000 */
[----:B------:R-:W-:-:S05]  /*0ed0*/  UMOV UR11, UR5 ;  /* 0x00000005000b7c82 */ /* 0x000fca0008000000 */
.L_x_10:
[----:B------:R-:W-:Y:S01]  /*0ee0*/  USHF.R.U64 UR5, UR10, UR21, UR11 ;  /* 0x000000150a057299 */ /* 0x000fe2000800120b */
[----:B------:R-:W-:Y:S01]  /*0ef0*/  IMAD.MOV.U32 R0, RZ, RZ, 0x1 ;  /* 0x00000001ff007424 */ /* 0x000fe200078e00ff */
[----:B------:R-:W-:Y:S02]  /*0f00*/  USHF.L.U32 UR4, UR23, UR20, URZ ;  /* 0x0000001417047299 */ /* 0x000fe4000800063f */
[----:B------:R-:W-:Y:S02]  /*0f10*/  ULOP3.LUT UR9, UR24, UR9, URZ, 0xc0, !UPT ;  /* 0x0000000918097292 */ /* 0x000fe4000f8ec03f */
[----:B------:R-:W-:Y:S02]  /*0f20*/  UIADD3 UR10, -UR5, URZ, URZ ;  /* 0x0000003f050a7290 */ /* 0x000fe4000fffe13f */
[----:B------:R-:W-:Y:S02]  /*0f30*/  UIMAD UR9, UR4, UR5, UR9 ;  /* 0x00000005040972a4 */ /* 0x000fe4000f8e0209 */
[----:B------:R-:W-:-:S02]  /*0f40*/  ULOP3.LUT UR17, UR18, UR17, URZ, 0xc0, !UPT ;  /* 0x0000001112117292 */ /* 0x000fc4000f8ec03f */
[----:B------:R-:W-:Y:S01]  /*0f50*/  UIMAD UR4, UR10, UR22, UR25 ;  /* 0x000000160a0472a4 */ /* 0x000fe2000f8e0219 */
[----:B------:R-:W-:Y:S02]  /*0f60*/  ULDC UR5, c[0x0][0x710] ;  /* 0x0001c40000057ab9 */ /* 0x000fe40000000800 */
[----:B------:R-:W-:Y:S02]  /*0f70*/  UIMAD UR7, UR9, UR5, UR7 ;  /* 0x00000005090772a4 */ /* 0x000fe4000f8e0207 */
[----:B------:R-:W-:-:S04]  /*0f80*/  UIMAD UR4, UR4, UR19, UR17 ;  /* 0x00000013040472a4 */ /* 0x000fc8000f8e0211 */
[----:B------:R-:W-:Y:S02]  /*0f90*/  USEL UR9, UR4, UR7, !UP2 ;  /* 0x0000000704097287 */ /* 0x000fe4000d000000 */
[----:B------:R-:W-:-:S12]  /*0fa0*/  USEL UR10, UR7, UR4, !UP2 ;  /* 0x00000004070a7287 */ /* 0x000fd8000d000000 */
.L_x_8:
[----:B------:R-:W-:-:S08]  /*0fb0*/  NOP ;  /* 0x0000000000007918 */ /* 0x000fd00000000000 */
[----:B------:R-:W1:Y:S02]  /*0fc0*/  USETMAXREG.TRY_ALLOC.CTAPOOL UP0, 0xf0 ;  /* 0x000000f0000079c8 */ /* 0x000e640008000600 */
[----:B-1----:R-:W-:-:S13]  /*0fd0*/  PLOP3.LUT P1, PT, PT, PT, UP0, 0x80, 0x0 ;  /* 0x000000000000781c */ /* 0x002fda0003f2f008 */
[----:B------:R-:W-:Y:S05]  /*0fe0*/  @!P1 BRA `(.L_x_8) ;  /* 0xfffffffc00f09947 */ /* 0x000fea000383ffff */
[----:B------:R-:W-:Y:S01]  /*0ff0*/  ULDC.64 UR4, c[0x0][0x698] ;  /* 0x0001a60000047ab9 */ /* 0x000fe20000000a00 */
[----:B------:R-:W-:Y:S01]  /*1000*/  ULDC.64 UR16, c[0x0][0x208] ;  /* 0x0000820000107ab9 */ /* 0x000fe20000000a00 */
[----:B------:R-:W-:-:S04]  /*1010*/  ISETP.NE.U32.AND P1, PT, RZ, UR4, PT ;  /* 0x00000004ff007c0c */ /* 0x000fc8000bf25070 */
[----:B------:R-:W-:-:S13]  /*1020*/  ISETP.NE.AND.EX P1, PT, RZ, UR5, PT, P1 ;  /* 0x00000005ff007c0c */ /* 0x000fda000bf25310 */
[----:B------:R-:W-:Y:S05]  /*1030*/  @!P1 BRA `(.L_x_11) ;  /* 0x0000000000209947 */ /* 0x000fea0003800000 */
[----:B------:R-:W1:Y:S02]  /*1040*/  LDC.64 R2, c[0x0][0x698] ;  /* 0x0001a600ff027b82 */ /* 0x000e640000000a00 */
[----:B-1----:R-:W2:Y:S02]  /*1050*/  LDG.E.64 R2, desc[UR16][R2.64] ;  /* 0x0000001002027981 */ /* 0x002ea4000c1e1b00 */
[----:B--2---:R-:W-:-:S04]  /*1060*/  ISETP.NE.U32.AND P1, PT, R2, RZ, PT ;  /* 0x000000ff0200720c */ /* 0x004fc80003f25070 */
[----:B------:R-:W-:-:S13]  /*1070*/  ISETP.NE.AND.EX P1, PT, R3, RZ, PT, P1 ;  /* 0x000000ff0300720c */ /* 0x000fda0003f25310 */
[----:B------:R-:W-:Y:S05]  /*1080*/  @!P1 BRA `(.L_x_11) ;  /* 0x00000000000c9947 */ /* 0x000fea0003800000 */
[----:B------:R-:W2:Y:S02]  /*1090*/  LD.E R2, desc[UR16][R2.64] ;  /* 0x0000001002027980 */ /* 0x000ea4000c101900 */
[----:B--2---:R-:W-:Y:S01]  /*10a0*/  R2UR UR20, R2 ;  /* 0x00000000021472ca */ /* 0x004fe200000e0000 */
[----:B------:R-:W-:-:S14]  /*10b0*/  BRA `(.L_x_12) ;  /* 0x0000000000247947 */ /* 0x000fdc0003800000 */
.L_x_11:
[----:B------:R-:W-:Y:S02]  /*10c0*/  ULDC.64 UR4, c[0x0][0x688] ;  /* 0x0001a20000047ab9 */ /* 0x000fe40000000a00 */
[----:B------:R-:W-:-:S04]  /*10d0*/  ISETP.NE.U32.AND P1, PT, RZ, UR4, PT ;  /* 0x00000004ff007c0c */ /* 0x000fc8000bf25070 */
[----:B------:R-:W-:-:S13]  /*10e0*/  ISETP.NE.AND.EX P1, PT, RZ, UR5, PT, P1 ;  /* 0x00000005ff007c0c */ /* 0x000fda000bf25310 */
[----:B------:R-:W-:Y:S05]  /*10f0*/  @!P1 BRA `(.L_x_13) ;  /* 0x0000000000109947 */ /* 0x000fea0003800000 */
[----:B------:R-:W1:Y:S02]  /*1100*/  LDC.64 R2, c[0x0][0x688] ;  /* 0x0001a200ff027b82 */ /* 0x000e640000000a00 */
[----:B-1----:R-:W2:Y:S02]  /*1110*/  LDG.E R2, desc[UR16][R2.64] ;  /* 0x0000001002027981 */ /* 0x002ea4000c1e1900 */
[----:B--2---:R-:W-:Y:S01]  /*1120*/  R2UR UR20, R2 ;  /* 0x00000000021472ca */ /* 0x004fe200000e0000 */
[----:B------:R-:W-:-:S14]  /*1130*/  BRA `(.L_x_12) ;  /* 0x0000000000047947 */ /* 0x000fdc0003800000 */
.L_x_13:
[----:B------:R-:W-:-:S05]  /*1140*/  ULDC UR20, c[0x0][0x680] ;  /* 0x0001a00000147ab9 */ /* 0x000fca0000000800 */
.L_x_12:
[----:B------:R-:W-:Y:S02]  /*1150*/  ULDC.64 UR4, c[0x0][0x6a0] ;  /* 0x0001a80000047ab9 */ /* 0x000fe40000000a00 */
        /* <DEDUP_REMOVED lines=11> */
.L_x_14:
        /* <DEDUP_REMOVED lines=8> */
.L_x_16:
[----:B------:R-:W-:-:S05]  /*1290*/  ULDC UR19, c[0x0][0x684] ;  /* 0x0001a10000137ab9 */ /* 0x000fca0000000800 */
.L_x_15:
[----:B------:R-:W-:-:S13]  /*12a0*/  LOP3.LUT P1, RZ, R0, 0xff, RZ, 0xc0, !PT ;  /* 0x000000ff00ff7812 */ /* 0x000fda000782c0ff */
[----:B------:R-:W-:Y:S05]  /*12b0*/  @!P1 EXIT ;  /* 0x000000000000994d */ /* 0x000fea0003800000 */
[----:B------:R-:W-:Y:S01]  /*12c0*/  ULDC UR4, c[0x0][0x28c] ;  /* 0x0000a30000047ab9 */ /* 0x000fe20000000800 */
[----:B------:R-:W-:Y:S02]  /*12d0*/  ULOP3.LUT UR18, UR6, 0x1, URZ, 0xfc, !UPT ;  /* 0x0000000106127892 */ /* 0x000fe4000f8efc3f */
[----:B------:R-:W-:-:S04]  /*12e0*/  UIADD3 UR4, UR4, 0x7f, URZ ;  /* 0x0000007f04047890 */ /* 0x000fc8000fffe03f */
[----:B------:R-:W-:-:S04]  /*12f0*/  USHF.R.S32.HI UR5, URZ, 0x1f, UR4 ;  /* 0x0000001f3f057899 */ /* 0x000fc80008011404 */
[----:B------:R-:W-:-:S03]  /*1300*/  ULEA.HI UR5, UR5, UR4, URZ, 0x7 ;  /* 0x0000000405057291 */ /* 0x000fc6000f8f383f */
[----:B------:R-:W-:Y:S01]  /*1310*/  UMOV UR4, URZ ;  /* 0x0000003f00047c82 */ /* 0x000fe20008000000 */
[----:B------:R-:W-:-:S03]  /*1320*/  USHF.R.S32.HI UR7, URZ, 0x7, UR5 ;  /* 0x000000073f077899 */ /* 0x000fc60008011405 */
[----:B------:R-:W-:-:S09]  /*1330*/  UMOV UR5, URZ ;  /* 0x0000003f00057c82 */ /* 0x000fd20008000000 */
.L_x_413:
[----:B------:R-:W-:Y:S01]  /*1340*/  STL [R1], RZ ;  /* 0x000000ff01007387 */ /* 0x000fe20000100800 */
[----:B------:R-:W-:Y:S01]  /*1350*/  UISETP.LT.AND UP0, UPT, URZ, UR7, UPT ;  /* 0x000000073f00728c */ /* 0x000fe2000bf01270 */
[----:B---3--:R-:W-:Y:S02]  /*1360*/  CS2R R24, SRZ ;  /* 0x0000000000187805 */ /* 0x008fe4000001ff00 */
[----:B------:R-:W-:Y:S01]  /*1370*/  CS2R R26, SRZ ;  /* 0x00000000001a7805 */ /* 0x000fe2000001ff00 */
[----:B------:R-:W-:Y:S01]  /*1380*/  STL [R1+0x4], RZ ;  /* 0x000004ff01007387 */ /* 0x000fe20000100800 */
[----:B------:R-:W-:Y:S01]  /*1390*/  USEL UR11, URZ, UR7, UP0 ;  /* 0x000000073f0b7287 */ /* 0x000fe20008000000 */
[----:B------:R-:W-:Y:S02]  /*13a0*/  CS2R R28, SRZ ;  /* 0x00000000001c7805 */ /* 0x000fe4000001ff00 */
[----:B------:R-:W-:Y:S01]  /*13b0*/  CS2R R30, SRZ ;  /* 0x00000000001e7805 */ /* 0x000fe2000001ff00 */
[----:B------:R-:W-:Y:S01]  /*13c0*/  STL [R1+0x8], RZ ;  /* 0x000008ff01007387 */ /* 0x000fe20000100800 */
[----:B------:R-:W-:Y:S01]  /*13d0*/  UIADD3 UR11, UR7, -UR11, URZ ;  /* 0x8000000b070b7290 */ /* 0x000fe2000fffe03f */
[----:B------:R-:W-:-:S02]  /*13e0*/  CS2R R32, SRZ ;  /* 0x0000000000207805 */ /* 0x000fc4000001ff00 */
[----:B------:R-:W-:Y:S01]  /*13f0*/  CS2R R34, SRZ ;  /* 0x0000000000227805 */ /* 0x000fe2000001ff00 */
[----:B------:R-:W-:Y:S01]  /*1400*/  STL [R1+0xc], RZ ;  /* 0x00000cff01007387 */ /* 0x000fe20000100800 */
[----:B------:R-:W-:Y:S01]  /*1410*/  UISETP.GE.AND UP0, UPT, UR11, 0x1, UPT ;  /* 0x000000010b00788c */ /* 0x000fe2000bf06270 */
[----:B------:R-:W-:Y:S02]  /*1420*/  CS2R R36, SRZ ;  /* 0x0000000000247805 */ /* 0x000fe4000001ff00 */
[----:B------:R-:W-:Y:S01]  /*1430*/  CS2R R38, SRZ ;  /* 0x0000000000267805 */ /* 0x000fe2000001ff00 */
[----:B------:R-:W-:Y:S01]  /*1440*/  STL [R1+0x10], RZ ;  /* 0x000010ff01007387 */ /* 0x000fe20000100800 */
[----:B------:R-:W-:Y:S02]  /*1450*/  CS2R R40, SRZ ;  /* 0x0000000000287805 */ /* 0x000fe4000001ff00 */
[----:B------:R-:W-:Y:S02]  /*1460*/  CS2R R42, SRZ ;  /* 0x00000000002a7805 */ /* 0x000fe4000001ff00 */
[----:B------:R-:W-:Y:S01]  /*1470*/  PLOP3.LUT P1, PT, PT, PT, UP0, 0x80, 0x0 ;  /* 0x000000000000781c */ /* 0x000fe20003f2f008 */
[----:B------:R-:W-:Y:S01]  /*1480*/  STL [R1+0x14], RZ ;  /* 0x000014ff01007387 */ /* 0x000fe20000100800 */
[----:B------:R-:W-:-:S02]  /*1490*/  CS2R R44, SRZ ;  /* 0x00000000002c7805 */ /* 0x000fc4000001ff00 */
[----:B------:R-:W-:Y:S02]  /*14a0*/  CS2R R46, SRZ ;  /* 0x00000000002e7805 */ /* 0x000fe4000001ff00 */
[----:B------:R-:W-:Y:S01]  /*14b0*/  CS2R R48, SRZ ;  /* 0x0000000000307805 */ /* 0x000fe2000001ff00 */
[----:B------:R-:W-:Y:S01]  /*14c0*/  STL [R1+0x18], RZ ;  /* 0x000018ff01007387 */ /* 0x000fe20000100800 */
[----:B------:R-:W-:Y:S02]  /*14d0*/  CS2R R50, SRZ ;  /* 0x0000000000327805 */ /* 0x000fe4000001ff00 */
[----:B------:R-:W-:Y:S02]  /*14e0*/  CS2R R52, SRZ ;  /* 0x0000000000347805 */ /* 0x000fe4000001ff00 */
[----:B------:R-:W-:Y:S01]  /*14f0*/  CS2R R54, SRZ ;  /* 0x0000000000367805 */ /* 0x000fe2000001ff00 */
        /* <DEDUP_REMOVED lines=64> */
[----:B------:R-:W-:Y:S04]  /*1900*/  STL [R1+0x5c], RZ ;  /* 0x00005cff01007387 */ /* 0x000fe80000100800 */
        /* <DEDUP_REMOVED lines=53> */
[----:B------:R-:W-:Y:S01]  /*1c60*/  STL [R1+0x134], RZ ;  /* 0x000134ff01007387 */ /* 0x000fe20000100800 */
[----:B-1----:R-:W1:Y:S03]  /*1c70*/  S2R R0, SR_TID.X ;  /* 0x0000000000007919 */ /* 0x002e660000002100 */
        /* <DEDUP_REMOVED lines=8> */
[----:B-1----:R-:W-:-:S03]  /*1d00*/  LOP3.LUT R0, R0, 0x80, RZ, 0xc0, !PT ;  /* 0x0000008000007812 */ /* 0x002fc600078ec0ff */
[----:B------:R-:W-:Y:S01]  /*1d10*/  STL [R1+0x158], RZ ;  /* 0x000158ff01007387 */ /* 0x000fe20000100800 */
[----:B------:R-:W-:-:S03]  /*1d20*/  SHF.R.U32.HI R0, RZ, 0x7, R0 ;  /* 0x00000007ff007819 */ /* 0x000fc60000011600 */
        /* <DEDUP_REMOVED lines=33> */
[----:B------:R-:W1:Y:S04]  /*1f40*/  SHFL.IDX PT, R0, R0, RZ, 0x1f ;  /* 0x00001fff00007589 */ /* 0x000e6800000e0000 */
[----:B------:R2:W-:Y:S04]  /*1f50*/  STL [R1+0x1e0], RZ ;  /* 0x0001e0ff01007387 */ /* 0x0005e80000100800 */
[----:B------:R2:W-:Y:S04]  /*1f60*/  STL [R1+0x1e4], RZ ;  /* 0x0001e4ff01007387 */ /* 0x0005e80000100800 */
[----:B------:R2:W-:Y:S04]  /*1f70*/  STL [R1+0x1e8], RZ ;  /* 0x0001e8ff01007387 */ /* 0x0005e80000100800 */
[----:B------:R2:W-:Y:S04]  /*1f80*/  STL [R1+0x1ec], RZ ;  /* 0x0001ecff01007387 */ /* 0x0005e80000100800 */
[----:B------:R2:W-:Y:S04]  /*1f90*/  STL [R1+0x1f0], RZ ;  /* 0x0001f0ff01007387 */ /* 0x0005e80000100800 */
[----:B------:R2:W-:Y:S01]  /*1fa0*/  STL [R1+0x1f4], RZ ;  /* 0x0001f4ff01007387 */ /* 0x0005e20000100800 */
[----:B-1----:R-:W-:-:S03]  /*1fb0*/  R2UR UR12, R0 ;  /* 0x00000000000c72ca */ /* 0x002fc600000e0000 */
[----:B------:R2:W-:Y:S04]  /*1fc0*/  STL [R1+0x1f8], RZ ;  /* 0x0001f8ff01007387 */ /* 0x0005e80000100800 */
[----:B------:R2:W-:Y:S01]  /*1fd0*/  STL [R1+0x1fc], RZ ;  /* 0x0001fcff01007387 */ /* 0x0005e20000100800 */
[----:B------:R-:W-:Y:S07]  /*1fe0*/  @!P1 BRA `(.L_x_17) ;  /* 0x0000002c00749947 */ /* 0x000fee0003800000 */
[----:B------:R-:W1:Y:S01]  /*1ff0*/  S2UR UR15, SR_CgaCtaId ;  /* 0x00000000000f79c3 */ /* 0x000e620000008800 */
[----:B------:R-:W-:Y:S01]  /*2000*/  ULEA.HI UR13, UR12, UR12, URZ, 0x1 ;  /* 0x0000000c0c0d7291 */ /* 0x000fe2000f8f083f */
[----:B------:R-:W-:Y:S01]  /*2010*/  IMAD.U32 R2, RZ, RZ, UR5 ;  /* 0x00000005ff027e24 */ /* 0x000fe2000f8e00ff */
[----:B------:R-:W-:Y:S01]  /*2020*/  UMOV UR14, 0x400 ;  /* 0x00000400000e7882 */ /* 0x000fe20000000000 */
[----:B------:R-:W-:Y:S02]  /*2030*/  UPLOP3.LUT UP0, UPT, UPT, UPT, UPT, 0x40, 0x0 ;  /* 0x000000000000789c */ /* 0x000fe40003f0e870 */
[----:B------:R-:W-:Y:S01]  /*2040*/  ULOP3.LUT UR13, UR13, 0xffffe, URZ, 0xc0, !UPT ;  /* 0x000ffffe0d0d7892 */ /* 0x000fe2000f8ec03f */
[----:B------:R-:W-:Y:S01]  /*2050*/  UMOV UR22, UR4 ;  /* 0x0000000400167c82 */ /* 0x000fe20008000000 */
[----:B------:R-:W-:Y:S02]  /*2060*/  UMOV UR23, UR4 ;  /* 0x0000000400177c82 */ /* 0x000fe40008000000 */
[----:B------:R-:W-:-:S02]  /*2070*/  UIADD3 UR13, UR12, -UR13, URZ ;  /* 0x8000000d0c0d7290 */ /* 0x000fc4000fffe03f */
[----:B-1----:R-:W-:-:S04]  /*2080*/  ULEA UR14, UR15, UR14, 0x18 ;  /* 0x0000000e0f0e7291 */ /* 0x002fc8000f8ec03f */
[----:B------:R-:W-:-:S04]  /*2090*/  ULEA UR13, UR13, UR14, 0xc ;  /* 0x0000000e0d0d7291 */ /* 0x000fc8000f8e603f */
[----:B------:R-:W-:-:S04]  /*20a0*/  UIADD3 UR13, UR13, 0x100, URZ ;  /* 0x000001000d0d7890 */ /* 0x000fc8000fffe03f */
[----:B------:R-:W-:-:S04]  /*20b0*/  USHF.R.U32.HI UR13, URZ, 0x4, UR13 ;  /* 0x000000043f0d7899 */ /* 0x000fc8000801160d */
[----:B------:R-:W-:-:S12]  /*20c0*/  ULOP3.LUT UR21, UR13, 0x3fff, URZ, 0xc0, !UPT ;  /* 0x00003fff0d157892 */ /* 0x000fd8000f8ec03f */
.L_x_24:
[----:B------:R-:W-:-:S06]  /*20d0*/  UISETP.NE.AND UP1, UPT, UR18, 0x3, UPT ;  /* 0x000000031200788c */ /* 0x000fcc000bf25270 */
[----:B------:R-:W-:-:S13]  /*20e0*/  PLOP3.LUT P2, PT, PT, PT, UP1, 0x80, 0x0 ;  /* 0x000000000000781c */ /* 0x000fda0003f4f018 */
[----:B0-----:R-:W-:Y:S05]  /*20f0*/  @!P2 BRA `(.L_x_18) ;  /* 0x000000000004a947 */ /* 0x001fea0003800000 */
[----:B------:R-:W-:Y:S01]  /*2100*/  BPT.TRAP 0x1 ;  /* 0x000000040000795c */ /* 0x000fe20000300000 */
.L_x_18:
[----:B------:R-:W1:Y:S01]  /*2110*/  S2UR UR13, SR_CgaCtaId ;  /* 0x00000000000d79c3 */ /* 0x000e620000008800 */
[----:B------:R-:W-:Y:S01]  /*2120*/  UMOV UR12, 0x400 ;  /* 0x00000400000c7882 */ /* 0x000fe20000000000 */
[----:B------:R-:W-:Y:S01]  /*2130*/  SHF.L.U32 R0, R2, 0x1f, RZ ;  /* 0x0000001f02007819 */ /* 0x000fe200000006ff */
[----:B-1----:R-:W-:-:S04]  /*2140*/  ULEA UR26, UR13, UR12, 0x18 ;  /* 0x0000000c0d1a7291 */ /* 0x002fc8000f8ec03f */
[----:B------:R-:W-:-:S09]  /*2150*/  ULEA UR12, UR22, UR26, 0x3 ;  /* 0x0000001a160c7291 */ /* 0x000fd2000f8e183f */
[----:B------:R1:W3:Y:S01]  /*2160*/  SYNCS.PHASECHK.TRANS64.TRYWAIT P1, [UR12], R0 ;  /* 0x00000000ff0075a7 */ /* 0x0002e2000802014c */
[----:B------:R-:W-:Y:S05]  /*2170*/  @!P2 BRA `(.L_x_19) ;  /* 0x000000000004a947 */ /* 0x000fea0003800000 */
[----:B------:R-:W-:Y:S01]  /*2180*/  BPT.TRAP 0x1 ;  /* 0x000000040000795c */ /* 0x000fe20000300000 */
.L_x_19:
[----:B---3--:R-:W-:Y:S05]  /*2190*/  @P1 BRA `(.L_x_20) ;  /* 0x0000000000081947 */ /* 0x008fea0003800000 */
[----:B------:R-:W3:Y:S02]  /*21a0*/  SYNCS.PHASECHK.TRANS64.TRYWAIT P1, [UR12], R0 ;  /* 0x00000000ff0075a7 */ /* 0x000ee4000802014c */
[----:B---3--:R-:W-:Y:S05]  /*21b0*/  @!P1 BRA `(.L_x_21) ;  /* 0x0000017800949947 */ /* 0x008fea0003800000 */
.L_x_20:
[----:B------:R-:W-:Y:S04]  /*21c0*/  STL.64 [R1+0x658], R150 ;  /* 0x0006589601007387 */ /* 0x000fe80000100a00 */
        /* <DEDUP_REMOVED lines=62> */
[----:B------:R4:W-:Y:S04]  /*25b0*/  STL.64 [R1+0x460], R24 ;  /* 0x0004601801007387 */ /* 0x0009e80000100a00 */
[----:B----4-:R-:W4:Y:S04]  /*25c0*/  LDL.LU.64 R24, [R1] ;  /* 0x0000000001187983 */ /* 0x010f280000300a00 */
[----:B------:R-:W4:Y:S04]  /*25d0*/  LDL.LU.64 R26, [R1+0x8] ;  /* 0x00000800011a7983 */ /* 0x000f280000300a00 */
        /* <DEDUP_REMOVED lines=61> */
[----:B------:R-:W4:Y:S01]  /*29b0*/  LDL.LU.64 R150, [R1+0x1f8] ;  /* 0x0001f80001967983 */ /* 0x000f220000300a00 */
[----:B------:R-:W1:Y:S02]  /*29c0*/  S2R R4, SR_TID.X ;  /* 0x0000000000047919 */ /* 0x000e640000002100 */
[C---:B-1-3--:R-:W-:Y:S01]  /*29d0*/  IMAD.SHL.U32 R0, R4.reuse, 0x40, RZ ;  /* 0x0000004004007824 */ /* 0x04afe200078e00ff */
[----:B------:R-:W-:-:S04]  /*29e0*/  SHF.L.U32 R3, R4, 0xa, RZ ;  /* 0x0000000a04037819 */ /* 0x000fc800000006ff */
[----:B------:R-:W-:-:S04]  /*29f0*/  LOP3.LUT R0, R0, 0x3800, RZ, 0xc0, !PT ;  /* 0x0000380000007812 */ /* 0x000fc800078ec0ff */
[----:B------:R-:W-:Y:S01]  /*2a00*/  LOP3.LUT R0, R0, 0x400, R3, 0xf8, !PT ;  /* 0x0000040000007812 */ /* 0x000fe200078ef803 */
[----:B------:R-:W-:-:S05]  /*2a10*/  IMAD.SHL.U32 R3, R4, 0x20, RZ ;  /* 0x0000002004037824 */ /* 0x000fca00078e00ff */
[----:B------:R-:W-:Y:S01]  /*2a20*/  LOP3.LUT R0, R0, 0x380, R3, 0xf8, !PT ;  /* 0x0000038000007812 */ /* 0x000fe200078ef803 */
[----:B------:R-:W-:-:S05]  /*2a30*/  IMAD.SHL.U32 R3, R4, 0x10, RZ ;  /* 0x0000001004037824 */ /* 0x000fca00078e00ff */
[----:B------:R-:W-:-:S04]  /*2a40*/  LOP3.LUT R0, R0, 0x20, R3, 0xf8, !PT ;  /* 0x0000002000007812 */ /* 0x000fc800078ef803 */
[----:B------:R-:W-:Y:S01]  /*2a50*/  SHF.R.U32.HI R3, RZ, 0x3, R0 ;  /* 0x00000003ff037819 */ /* 0x000fe20000011600 */
[----:B------:R-:W-:-:S05]  /*2a60*/  IMAD.U32 R0, RZ, RZ, UR22 ;  /* 0x00000016ff007e24 */ /* 0x000fca000f8e00ff */
[----:B------:R-:W-:-:S05]  /*2a70*/  LEA R0, R0, R3, 0xc ;  /* 0x0000000300007211 */ /* 0x000fca00078e60ff */
[----:B------:R-:W4:Y:S01]  /*2a80*/  LDS R152, [R0+UR26+0x30100] ;  /* 0x0301001a00987984 */ /* 0x000f220008000800 */
[----:B------:R-:W-:-:S04]  /*2a90*/  UIADD3 UR12, UR26, 0x10100, URZ ;  /* 0x000101001a0c7890 */ /* 0x000fc8000fffe03f */
[----:B------:R-:W-:-:S04]  /*2aa0*/  USHF.R.U32.HI UR12, URZ, 0x4, UR12 ;  /* 0x000000043f0c7899 */ /* 0x000fc8000801160c */
[----:B------:R-:W-:Y:S02]  /*2ab0*/  ULOP3.LUT UR12, UR12, 0x3fff, URZ, 0xc0, !UPT ;  /* 0x00003fff0c0c7892 */ /* 0x000fe4000f8ec03f */
[----:B------:R-:W-:Y:S02]  /*2ac0*/  ULOP3.LUT UR24, UR21, 0x10000, URZ, 0xfc, !UPT ;  /* 0x0001000015187892 */ /* 0x000fe4000f8efc3f */
[----:B------:R-:W-:Y:S02]  /*2ad0*/  ULOP3.LUT UR12, UR12, 0x10000, URZ, 0xfc, !UPT ;  /* 0x000100000c0c7892 */ /* 0x000fe4000f8efc3f */
[----:B------:R-:W-:Y:S02]  /*2ae0*/  ULEA UR24, UR22, UR24, 0xa ;  /* 0x0000001816187291 */ /* 0x000fe4000f8e503f */
[----:B------:R-:W-:Y:S01]  /*2af0*/  ULEA UR25, UR22, UR12, 0xb ;  /* 0x0000000c16197291 */ /* 0x000fe2000f8e583f */
[----:B------:R-:W-:Y:S01]  /*2b00*/  UMOV UR13, 0x80000020 ;  /* 0x80000020000d7882 */ /* 0x000fe20000000000 */
[----:B------:R-:W-:-:S03]  /*2b10*/  UMOV UR15, 0x40000040 ;  /* 0x40000040000f7882 */ /* 0x000fc60000000000 */
[----:B------:R-:W-:Y:S02]  /*2b20*/  UMOV UR12, UR24 ;  /* 0x00000018000c7c82 */ /* 0x000fe40008000000 */
[----:B------:R-:W-:Y:S01]  /*2b30*/  UMOV UR14, UR25 ;  /* 0x00000019000e7c82 */ /* 0x000fe20008000000 */
[----:B------:R1:W-:Y:S01]  /*2b40*/  STL [R1+0x458], R2 ;  /* 0x0004580201007387 */ /* 0x0003e20000100800 */
[----:B----4-:R-:W-:-:S06]  /*2b50*/  WARPGROUP.ARRIVE ;  /* 0x00000000000079c5 */ /* 0x010fcc0000000000 */
[----:B------:R-:W-:Y:S03]  /*2b60*/  IGMMA.SP.64x256x64.S8.S8 R24, gdesc[UR12], R24, UP0, R152, gsb0 ;  /* 0x068098000c1879f1 */ /* 0x000fe6000b841218 */
[----:B------:R-:W-:Y:S02]  /*2b70*/  WARPGROUP.DEPBAR.LE gsb0, 0x0 ;  /* 0x00008000000079c5 */ /* 0x000fe40000010000 */
[----:B------:R-:W-:Y:S04]  /*2b80*/  STL.64 [R1], R24 ;  /* 0x0000001801007387 */ /* 0x000fe80000100a00 */
[----:B------:R-:W-:Y:S04]  /*2b90*/  STL.64 [R1+0x8], R26 ;  /* 0x0000081a01007387 */ /* 0x000fe80000100a00 */
[----:B------:R-:W-:Y:S04]  /*2ba0*/  STL.64 [R1+0x10], R28 ;  /* 0x0000101c01007387 */ /* 0x000fe80000100a00 */
[----:B------:R-:W-:Y:S04]  /*2bb0*/  STL.64 [R1+0x18], R30 ;  /* 0x0000181e01007387 */ /* 0x000fe80000100a00 */
[----:B------:R-:W-:Y:S04]  /*2bc0*/  STL.64 [R1+0x20], R32 ;  /* 0x0000202001007387 */ /* 0x000fe80000100a00 */
[----:B------:R-:W-:Y:S04]  /*2bd0*/  STL.64 [R1+0x28], R34 ;  /* 0x0000282201007387 */ /* 0x000fe80000100a00 */
[----:B------:R-:W-:Y:S04]  /*2be0*/  STL.64 [R1+0x30], R36 ;  /* 0x0000302401007387 */ /* 0x000fe80000100a00 */
[----:B------:R-:W-:Y:S01]  /*2bf0*/  STL.64 [R1+0x38], R38 ;  /* 0x0000382601007387 */ /* 0x000fe20000100a00 */
[----:B------:R-:W-:-:S03]  /*2c00*/  MOV R4, R150 ;  /* 0x0000009600047202 */ /* 0x000fc60000000f00 */
[----:B------:R-:W-:Y:S01]  /*2c10*/  STL.64 [R1+0x40], R40 ;  /* 0x0000402801007387 */ /* 0x000fe20000100a00 */
[----:B------:R-:W-:-:S03]  /*2c20*/  IMAD.MOV.U32 R3, RZ, RZ, R151 ;  /* 0x000000ffff037224 */ /* 0x000fc600078e0097 */
[----:B------:R-:W-:Y:S01]  /*2c30*/  STL.64 [R1+0x48], R42 ;  /* 0x0000482a01007387 */ /* 0x000fe20000100a00 */
[----:B0-----:R-:W-:-:S03]  /*2c40*/  IMAD.MOV.U32 R6, RZ, RZ, R148 ;  /* 0x000000ffff067224 */ /* 0x001fc600078e0094 */
[----:B------:R-:W-:Y:S01]  /*2c50*/  STL.64 [R1+0x50], R44 ;  /* 0x0000502c01007387 */ /* 0x000fe20000100a00 */
[----:B------:R-:W-:Y:S01]  /*2c60*/  IMAD.MOV.U32 R5, RZ, RZ, R149 ;  /* 0x000000ffff057224 */ /* 0x000fe200078e0095 */
[----:B------:R-:W-:Y:S02]  /*2c70*/  MOV R8, R146 ;  /* 0x0000009200087202 */ /* 0x000fe40000000f00 */
[----:B------:R0:W-:Y:S01]  /*2c80*/  STL [R1+0x58], R46 ;  /* 0x0000582e01007387 */ /* 0x0001e20000100800 */
[----:B------:R-:W-:-:S03]  /*2c90*/  IMAD.MOV.U32 R7, RZ, RZ, R147 ;  /* 0x000000ffff077224 */ /* 0x000fc600078e0093 */
[----:B------:R-:W3:Y:S01]  /*2ca0*/  LDL.LU.64 R150, [R1+0x658] ;  /* 0x0006580001967983 */ /* 0x000ee20000300a00 */
[----:B------:R-:W-:Y:S01]  /*2cb0*/  IMAD.MOV.U32 R10, RZ, RZ, R144 ;  /* 0x000000ffff0a7224 */ /* 0x000fe200078e0090 */
[----:B------:R-:W-:Y:S01]  /*2cc0*/  MOV R12, R142 ;  /* 0x0000008e000c7202 */ /* 0x000fe20000000f00 */
[----:B------:R-:W-:Y:S01]  /*2cd0*/  IMAD.MOV.U32 R9, RZ, RZ, R145 ;  /* 0x000000ffff097224 */ /* 0x000fe200078e0091 */
[----:B------:R-:W3:Y:S01]  /*2ce0*/  LDL.LU.64 R148, [R1+0x650] ;  /* 0x0006500001947983 */ /* 0x000ee20000300a00 */
        /* <DEDUP_REMOVED lines=140> */
[----:B------:R-:W-:Y:S02]  /*35b0*/  IMAD.MOV.U32 R235, RZ, RZ, R48 ;  /* 0x000000ffffeb7224 */ /* 0x000fe400078e0030 */
[----:B------:R-:W-:Y:S01]  /*35c0*/  IMAD.MOV.U32 R234, RZ, RZ, R49 ;  /* 0x000000ffffea7224 */ /* 0x000fe200078e0031 */
[----:B------:R-:W3:Y:S01]  /*35d0*/  LDL.LU.64 R52, [R1+0x4d0] ;  /* 0x0004d00001347983 */ /* 0x000ee20000300a00 */
[----:B-1----:R-:W-:-:S03]  /*35e0*/  IMAD.MOV.U32 R2, RZ, RZ, R47 ;  /* 0x000000ffff027224 */ /* 0x002fc600078e002f */
[----:B------:R-:W3:Y:S04]  /*35f0*/  LDL.LU.64 R50, [R1+0x4c8] ;  /* 0x0004c80001327983 */ /* 0x000ee80000300a00 */
[----:B------:R-:W3:Y:S04]  /*3600*/  LDL.LU.64 R48, [R1+0x4c0] ;  /* 0x0004c00001307983 */ /* 0x000ee80000300a00 */
[----:B0-----:R-:W3:Y:S04]  /*3610*/  LDL.LU.64 R46, [R1+0x4b8] ;  /* 0x0004b800012e7983 */ /* 0x001ee80000300a00 */
[----:B------:R-:W3:Y:S04]  /*3620*/  LDL.LU.64 R44, [R1+0x4b0] ;  /* 0x0004b000012c7983 */ /* 0x000ee80000300a00 */
        /* <DEDUP_REMOVED lines=10> */
[----:B------:R-:W3:Y:S01]  /*36d0*/  LDS R152, [R0+UR26+0x30900] ;  /* 0x0309001a00987984 */ /* 0x000ee20008000800 */
[----:B------:R-:W-:Y:S01]  /*36e0*/  UIADD3 UR12, UR24, 0x200, URZ ;  /* 0x00000200180c7890 */ /* 0x000fe2000fffe03f */
[----:B------:R-:W-:Y:S01]  /*36f0*/  UMOV UR13, 0x80000020 ;  /* 0x80000020000d7882 */ /* 0x000fe20000000000 */
[----:B---3--:R-:W-:-:S07]  /*3700*/  WARPGROUP.ARRIVE ;  /* 0x00000000000079c5 */ /* 0x008fce0000000000 */
[----:B------:R-:W-:Y:S03]  /*3710*/  IGMMA.SP.64x256x64.S8.S8 R24, gdesc[UR12], R24, UP0, R152, gsb0 ;  /* 0x068098000c1879f1 */ /* 0x000fe6000b841218 */
[----:B------:R-:W-:Y:S02]  /*3720*/  WARPGROUP.DEPBAR.LE gsb0, 0x0 ;  /* 0x00008000000079c5 */ /* 0x000fe40000010000 */
        /* <DEDUP_REMOVED lines=64> */
[----:B------:R-:W1:Y:S04]  /*3b30*/  LDS R152, [R0+UR26+0x30108] ;  /* 0x0301081a00987984 */ /* 0x000e680008000800 */
[----:B0-----:R-:W1:Y:S04]  /*3b40*/  LDL.LU R24, [R1] ;  /* 0x0000000001187983 */ /* 0x001e680000300800 */
[----:B------:R-:W1:Y:S04]  /*3b50*/  LDL.LU R25, [R1+0x4] ;  /* 0x0000040001197983 */ /* 0x000e680000300800 */
        /* <DEDUP_REMOVED lines=20> */
[----:B------:R-:W1:Y:S01]  /*3ca0*/  LDL.LU R46, [R1+0x58] ;  /* 0x00005800012e7983 */ /* 0x000e620000300800 */
[----:B------:R-:W-:Y:S01]  /*3cb0*/  IMAD.MOV.U32 R47, RZ, RZ, R2 ;  /* 0x000000ffff2f7224 */ /* 0x000fe200078e0002 */
[----:B------:R-:W-:Y:S01]  /*3cc0*/  MOV R49, R234 ;  /* 0x000000ea00317202 */ /* 0x000fe20000000f00 */
        /* <DEDUP_REMOVED lines=51> */
[----:B------:R-:W-:Y:S01]  /*4000*/  UIADD3 UR12, UR24, 0x2, URZ ;  /* 0x00000002180c7890 */ /* 0x000fe2000fffe03f */
[----:B------:R-:W-:Y:S01]  /*4010*/  IMAD.MOV.U32 R83, RZ, RZ, R200 ;  /* 0x000000ffff537224 */ /* 0x000fe200078e00c8 */
[----:B------:R-:W-:Y:S01]  /*4020*/  UIADD3 UR14, UR25, 0x4, URZ ;  /* 0x00000004190e7890 */ /* 0x000fe2000fffe03f */
[----:B------:R-:W-:Y:S01]  /*4030*/  IMAD.MOV.U32 R84, RZ, RZ, R199 ;  /* 0x000000ffff547224 */ /* 0x000fe200078e00c7 */
[----:B------:R-:W-:Y:S01]  /*4040*/  UMOV UR13, 0x80000020 ;  /* 0x80000020000d7882 */ /* 0x000fe20000000000 */
[----:B------:R-:W-:Y:S01]  /*4050*/  IMAD.MOV.U32 R86, RZ, RZ, R197 ;  /* 0x000000ffff567224 */ /* 0x000fe200078e00c5 */
[----:B------:R-:W-:Y:S01]  /*4060*/  UMOV UR15, 0x40000040 ;  /* 0x40000040000f7882 */ /* 0x000fe20000000000 */
[----:B------:R-:W-:Y:S01]  /*4070*/  IMAD.MOV.U32 R87, RZ, RZ, R196 ;  /* 0x000000ffff577224 */ /* 0x000fe200078e00c4 */
[----:B------:R0:W5:Y:S01]  /*4080*/  LDL.LU R2, [R1+0x458] ;  /* 0x0004580001027983 */ /* 0x0001620000300800 */
[----:B------:R-:W-:-:S02]  /*4090*/  IMAD.MOV.U32 R88, RZ, RZ, R195 ;  /* 0x000000ffff587224 */ /* 0x000fc400078e00c3 */
[----:B------:R-:W-:Y:S02]  /*40a0*/  IMAD.MOV.U32 R90, RZ, RZ, R193 ;  /* 0x000000ffff5a7224 */ /* 0x000fe400078e00c1 */
[----:B------:R-:W-:Y:S02]  /*40b0*/  IMAD.MOV.U32 R91, RZ, RZ, R192 ;  /* 0x000000ffff5b7224 */ /* 0x000fe400078e00c0 */
[----:B------:R-:W-:Y:S02]  /*40c0*/  IMAD.MOV.U32 R92, RZ, RZ, R191 ;  /* 0x000000ffff5c7224 */ /* 0x000fe400078e00bf */
[----:B------:R-:W-:Y:S02]  /*40d0*/  IMAD.MOV.U32 R94, RZ, RZ, R189 ;  /* 0x000000ffff5e7224 */ /* 0x000fe400078e00bd */
[----:B------:R-:W-:Y:S02]  /*40e0*/  IMAD.MOV.U32 R95, RZ, RZ, R188 ;  /* 0x000000ffff5f7224 */ /* 0x000fe400078e00bc */
        /* <DEDUP_REMOVED lines=41> */
[----:B------:R-:W-:-:S06]  /*4380*/  IMAD.MOV.U32 R151, RZ, RZ, R3 ;  /* 0x000000ffff977224 */ /* 0x000fcc00078e0003 */
[----:B-1----:R-:W-:-:S06]  /*4390*/  WARPGROUP.ARRIVE ;  /* 0x00000000000079c5 */ /* 0x002fcc0000000000 */
[----:B------:R-:W-:Y:S03]  /*43a0*/  IGMMA.SP.64x256x64.S8.S8 R24, gdesc[UR12], R24, R152, gsb0 ;  /* 0x068098000c1879f1 */ /* 0x000fe60008041218 */
        /* <DEDUP_REMOVED lines=65> */
[----:B------:R-:W3:Y:S04]  /*47c0*/  LDS R152, [R0+UR26+0x30908] ;  /* 0x0309081a00987984 */ /* 0x000ee80008000800 */
[----:B-1----:R-:W3:Y:S04]  /*47d0*/  LDL.LU.64 R150, [R1+0x450] ;  /* 0x0004500001967983 */ /* 0x002ee80000300a00 */
        /* <DEDUP_REMOVED lines=62> */
[----:B------:R-:W3:Y:S01]  /*4bc0*/  LDL.LU.64 R24, [R1+0x258] ;  /* 0x0002580001187983 */ /* 0x000ee20000300a00 */
[----:B------:R-:W-:Y:S01]  /*4bd0*/  UIADD3 UR12, UR24, 0x202, URZ ;  /* 0x00000202180c7890 */ /* 0x000fe2000fffe03f */
[----:B------:R-:W-:Y:S01]  /*4be0*/  UMOV UR13, 0x80000020 ;  /* 0x80000020000d7882 */ /* 0x000fe20000000000 */
[----:B---3--:R-:W-:-:S07]  /*4bf0*/  WARPGROUP.ARRIVE ;  /* 0x00000000000079c5 */ /* 0x008fce0000000000 */
[----:B------:R-:W-:Y:S03]  /*4c00*/  IGMMA.SP.64x256x64.S8.S8 R24, gdesc[UR12], R24, R152, gsb0 ;  /* 0x068098000c1879f1 */ /* 0x000fe60008041218 */
[----:B------:R-:W-:Y:S02]  /*4c10*/  WARPGROUP.DEPBAR.LE gsb0, 0x0 ;  /* 0x00008000000079c5 */ /* 0x000fe40000010000 */
[----:B0-----:R-:W-:Y:S05]  /*4c20*/  @!P2 BRA `(.L_x_22) ;  /* 0x000000000004a947 */ /* 0x001fea0003800000 */
[----:B------:R-:W-:Y:S01]  /*4c30*/  BPT.TRAP 0x1 ;  /* 0x000000040000795c */ /* 0x000fe20000300000 */
.L_x_22:
[----:B------:R-:W3:Y:S01]  /*4c40*/  LDL R3, [R1+0x200] ;  /* 0x0002000001037983 */ /* 0x000ee20000100800 */
[----:B------:R-:W-:-:S05]  /*4c50*/  VOTEU.ANY UP0, P0 ;  /* 0x00000000003f7886 */ /* 0x000fca0000000100 */
[----:B------:R-:W-:-:S04]  /*4c60*/  @UP0 ULEA UR12, UR23, UR26, 0x3 ;  /* 0x0000001a170c0291 */ /* 0x000fc8000f8e183f */
[----:B------:R-:W-:Y:S02]  /*4c70*/  @UP0 UIADD3 UR12, UR12, 0x20, URZ ;  /* 0x000000200c0c0890 */ /* 0x000fe4000fffe03f */
[----:B------:R-:W-:-:S04]  /*4c80*/  UISETP.GT.U32.AND UP0, UPT, UR6, 0x1, UPT ;  /* 0x000000010600788c */ /* 0x000fc8000bf04070 */
[----:B------:R-:W-:Y:S02]  /*4c90*/  IMAD.U32 R0, RZ, RZ, UR12 ;  /* 0x0000000cff007e24 */ /* 0x000fe4000f8e00ff */
[----:B------:R-:W-:-:S03]  /*4ca0*/  PLOP3.LUT P1, PT, PT, PT, UP0, 0x80, 0x0 ;  /* 0x000000000000781c */ /* 0x000fc60003f2f008 */
[----:B---3--:R-:W-:-:S04]  /*4cb0*/  @P0 PRMT R0, R3, 0x654, R0 ;  /* 0x0000065403000816 */ /* 0x008fc80000000000 */
[----:B------:R0:W-:Y:S06]  /*4cc0*/  @P0 SYNCS.ARRIVE.TRANS64.RED.A1T0 RZ, [R0+URZ], RZ ;  /* 0x000000ff00ff09a7 */ /* 0x0001ec000810043f */
[----:B------:R-:W-:Y:S05]  /*4cd0*/  @P1 BRA `(.L_x_23) ;  /* 0x0000000000041947 */ /* 0x000fea0003800000 */
[----:B------:R-:W-:Y:S01]  /*4ce0*/  BPT.TRAP 0x1 ;  /* 0x000000040000795c */ /* 0x000fe20000300000 */
.L_x_23:
[----:B------:R-:W-:Y:S02]  /*4cf0*/  UISETP.GT.AND UP3, UPT, UR11, 0x1, UPT ;  /* 0x000000010b00788c */ /* 0x000fe4000bf64270 */
[----:B------:R-:W-:Y:S02]  /*4d00*/  UIADD3 UR22, UR22, 0x1, URZ ;  /* 0x0000000116167890 */ /* 0x000fe4000fffe03f */
[----:B------:R-:W-:Y:S02]  /*4d10*/  UIADD3 UR23, UR23, 0x1, URZ ;  /* 0x0000000117177890 */ /* 0x000fe4000fffe03f */
[----:B------:R-:W-:Y:S01]  /*4d20*/  PLOP3.LUT P1, PT, PT, PT, UP3, 0x80, 0x0 ;  /* 0x000000000000781c */ /* 0x000fe20003f2f038 */
[----:B------:R-:W-:Y:S02]  /*4d30*/  UISETP.NE.AND UP0, UPT, UR22, 0x4, UPT ;  /* 0x000000041600788c */ /* 0x000fe4000bf05270 */
[----:B------:R-:W-:Y:S02]  /*4d40*/  UISETP.NE.AND UP1, UPT, UR23, 0x4, UPT ;  /* 0x000000041700788c */ /* 0x000fe4000bf25270 */
[----:B------:R-:W-:-:S02]  /*4d50*/  USEL UR12, URZ, 0x1, UP0 ;  /* 0x000000013f0c7887 */ /* 0x000fc40008000000 */
[----:B------:R-:W-:Y:S02]  /*4d60*/  USEL UR22, UR22, URZ, UP0 ;  /* 0x0000003f16167287 */ /* 0x000fe40008000000 */
[----:B------:R-:W-:Y:S02]  /*4d70*/  UIADD3 UR11, UR11, -0x1, URZ ;  /* 0xffffffff0b0b7890 */ /* 0x000fe4000fffe03f */
[----:B------:R-:W-:Y:S01]  /*4d80*/  USEL UR23, UR23, URZ, UP1 ;  /* 0x0000003f17177287 */ /* 0x000fe20008800000 */
[----:B-----5:R-:W-:Y:S01]  /*4d90*/  LOP3.LUT R2, R2, UR12, RZ, 0x3c, !PT ;  /* 0x0000000c02027c12 */ /* 0x020fe2000f8e3cff */
[----:B------:R-:W-:Y:S01]  /*4da0*/  UPLOP3.LUT UP0, UPT, UPT, UPT, UPT, 0x80, 0x0 ;  /* 0x000000000000789c */ /* 0x000fe20003f0f070 */
[----:B------:R-:W-:Y:S10]  /*4db0*/  @P1 BRA `(.L_x_24) ;  /* 0xffffffd000c41947 */ /* 0x000ff4000383ffff */
.L_x_17:
[----:B------:R-:W1:Y:S01]  /*4dc0*/  S2R R5, SR_TID.X ;  /* 0x0000000000057919 */ /* 0x000e620000002100 */
[----:B------:R-:W-:Y:S02]  /*4dd0*/  USHF.L.U32 UR11, UR10, 0x8, URZ ;  /* 0x000000080a0b7899 */ /* 0x000fe4000800063f */
[----:B------:R-:W-:Y:S01]  /*4de0*/  USHF.R.S32.HI UR12, URZ, 0x1f, UR8 ;  /* 0x0000001f3f0c7899 */ /* 0x000fe20008011408 */
[----:B------:R-:W3:Y:S01]  /*4df0*/  S2R R4, SR_TID.X ;  /* 0x0000000000047919 */ /* 0x000ee20000002100 */
[----:B------:R-:W-:Y:S01]  /*4e00*/  ULDC.64 UR14, c[0x0][0x6d0] ;  /* 0x0001b400000e7ab9 */ /* 0x000fe20000000a00 */
[----:B------:R-:W-:Y:S01]  /*4e10*/  USHF.L.U32 UR13, UR9, 0x8, URZ ;  /* 0x00000008090d7899 */ /* 0x000fe2000800063f */
[----:B------:R-:W-:Y:S01]  /*4e20*/  IMAD.U32 R14, RZ, RZ, UR14 ;  /* 0x0000000eff0e7e24 */ /* 0x000fe2000f8e00ff */
[----:B------:R-:W-:Y:S02]  /*4e30*/  UIMAD UR10, UR12, UR14, URZ ;  /* 0x0000000e0c0a72a4 */ /* 0x000fe4000f8e023f */
[----:B------:R-:W-:Y:S01]  /*4e40*/  UIADD3 UR4, UR7, UR4, URZ ;  /* 0x0000000407047290 */ /* 0x000fe2000fffe03f */
[----:B------:R-:W-:Y:S01]  /*4e50*/  ULDC UR14, c[0x0][0x284] ;  /* 0x0000a100000e7ab9 */ /* 0x000fe20000000800 */
[----:B------:R-:W-:-:S02]  /*4e60*/  UIMAD UR10, UR8, UR15, UR10 ;  /* 0x0000000f080a72a4 */ /* 0x000fc4000f8e020a */
[----:B------:R-:W-:Y:S01]  /*4e70*/  UISETP.GT.U32.AND UP0, UPT, UR4, 0x3, UPT ;  /* 0x000000030400788c */ /* 0x000fe2000bf04070 */
[----:B------:R-:W-:Y:S02]  /*4e80*/  ULDC UR15, c[0x0][0x288] ;  /* 0x0000a200000f7ab9 */ /* 0x000fe40000000800 */
[----:B------:R-:W-:Y:S02]  /*4e90*/  UISETP.GE.AND UP1, UPT, UR13, UR15, UPT ;  /* 0x0000000f0d00728c */ /* 0x000fe4000bf26270 */
[----:B------:R-:W-:Y:S02]  /*4ea0*/  UISETP.LT.U32.AND UP0, UPT, UR7, 0x4, UP0 ;  /* 0x000000040700788c */ /* 0x000fe40008701070 */
[----:B------:R-:W-:-:S06]  /*4eb0*/  UISETP.GE.OR UP1, UPT, UR11, UR14, UP1 ;  /* 0x0000000e0b00728c */ /* 0x000fcc0008f26670 */
[----:B------:R-:W-:Y:S02]  /*4ec0*/  PLOP3.LUT P1, PT, PT, PT, UP1, 0x80, 0x0 ;  /* 0x000000000000781c */ /* 0x000fe40003f2f018 */
[----:B-1----:R-:W-:Y:S02]  /*4ed0*/  LOP3.LUT R3, R5, 0x60, RZ, 0xc0, !PT ;  /* 0x0000006005037812 */ /* 0x002fe400078ec0ff */
[----:B------:R-:W-:Y:S02]  /*4ee0*/  SHF.R.U32.HI R2, RZ, 0x2, R5 ;  /* 0x00000002ff027819 */ /* 0x000fe40000011605 */
[----:B------:R-:W-:Y:S02]  /*4ef0*/  SHF.R.U32.HI R3, RZ, 0x5, R3 ;  /* 0x00000005ff037819 */ /* 0x000fe40000011603 */
[----:B------:R-:W-:Y:S02]  /*4f00*/  LOP3.LUT R2, R2, 0x7, RZ, 0xc0, !PT ;  /* 0x0000000702027812 */ /* 0x000fe400078ec0ff */
[----:B0-----:R-:W-:-:S02]  /*4f10*/  SHF.L.U32 R0, R3, 0x4, RZ ;  /* 0x0000000403007819 */ /* 0x001fc400000006ff */
[----:B---3--:R-:W-:Y:S01]  /*4f20*/  SHF.R.U32.HI R4, RZ, 0x7, R4 ;  /* 0x00000007ff047819 */ /* 0x008fe20000011604 */
[--C-:B------:R-:W-:Y:S01]  /*4f30*/  IMAD R3, R3, -0x10, -R2.reuse ;  /* 0xfffffff003037824 */ /* 0x100fe200078e0a02 */
[----:B------:R-:W-:Y:S02]  /*4f40*/  LOP3.LUT R0, R0, 0xfffffff0, R2, 0xe2, !PT ;  /* 0xfffffff000007812 */ /* 0x000fe400078ee202 */
[----:B------:R-:W-:-:S04]  /*4f50*/  SHF.R.U32.HI R2, RZ, 0x1, R5 ;  /* 0x00000001ff027819 */ /* 0x000fc80000011605 */
[----:B------:R-:W-:Y:S02]  /*4f60*/  LOP3.LUT R2, R0, 0x40, R2, 0xf8, !PT ;  /* 0x0000004000027812 */ /* 0x000fe400078ef802 */
[----:B------:R-:W-:Y:S01]  /*4f70*/  LOP3.LUT R0, R4, 0x1, RZ, 0xc0, !PT ;  /* 0x0000000104007812 */ /* 0x000fe200078ec0ff */
[----:B------:R-:W-:Y:S01]  /*4f80*/  IMAD.U32 R4, RZ, RZ, UR14 ;  /* 0x0000000eff047e24 */ /* 0x000fe2000f8e00ff */
[----:B------:R-:W-:-:S03]  /*4f90*/  LOP3.LUT R2, R2, UR11, RZ, 0xfc, !PT ;  /* 0x0000000b02027c12 */ /* 0x000fc6000f8efcff */
[----:B------:R-:W-:Y:S01]  /*4fa0*/  IMAD R0, R0, -0x40, R3 ;  /* 0xffffffc000007824 */ /* 0x000fe200078e0203 */
[----:B------:R-:W-:-:S04]  /*4fb0*/  SHF.R.S32.HI R3, RZ, 0x1f, R2 ;  /* 0x0000001fff037819 */ /* 0x000fc80000011402 */
[----:B------:R-:W-:Y:S01]  /*4fc0*/  IADD3 R19, R4, -UR11, R0 ;  /* 0x8000000b04137c10 */ /* 0x000fe2000fffe000 */
[----:B------:R-:W-:Y:S01]  /*4fd0*/  IMAD.WIDE.U32 R14, R14, UR8, R2 ;  /* 0x000000080e0e7c25 */ /* 0x000fe2000f8e0002 */
[----:B------:R-:W-:Y:S01]  /*4fe0*/  LOP3.LUT R0, R5, 0x3, RZ, 0xc0, !PT ;  /* 0x0000000305007812 */ /* 0x000fe200078ec0ff */
[----:B------:R-:W-:Y:S01]  /*4ff0*/  USEL UR11, URZ, 0x1, !UP0 ;  /* 0x000000013f0b7887 */ /* 0x000fe2000c000000 */
[----:B------:R-:W-:Y:S01]  /*5000*/  MOV R4, 0xfffffffe ;  /* 0xfffffffe00047802 */ /* 0x000fe20000000f00 */
[----:B------:R-:W-:Y:S01]  /*5010*/  VIADD R15, R15, UR10 ;  /* 0x0000000a0f0f7c36 */ /* 0x000fe20008000000 */
[----:B------:R-:W-:Y:S01]  /*5020*/  USHF.R.U32.HI UR10, URZ, 0x2, UR4 ;  /* 0x000000023f0a7899 */ /* 0x000fe20008011604 */
[----:B------:R0:W-:Y:S01]  /*5030*/  STL [R1+0x20c], R19 ;  /* 0x00020c1301007387 */ /* 0x0001e20000100800 */
[----:B------:R-:W-:Y:S01]  /*5040*/  ULOP3.LUT UR4, UR4, 0x3, URZ, 0xc0, !UPT ;  /* 0x0000000304047892 */ /* 0x000fe2000f8ec03f */
[----:B------:R-:W-:Y:S01]  /*5050*/  IMAD R0, R0, R4, UR15 ;  /* 0x0000000f00007e24 */ /* 0x000fe2000f8e0204 */
[----:B------:R-:W-:-:S03]  /*5060*/  ULOP3.LUT UR10, UR10, 0x1, URZ, 0xc0, !UPT ;  /* 0x000000010a0a7892 */ /* 0x000fc6000f8ec03f */
[----:B------:R-:W-:Y:S01]  /*5070*/  VIADD R0, R0, -UR13 ;  /* 0x8000000d00007c36 */ /* 0x000fe20008000000 */
[----:B------:R-:W-:-:S04]  /*5080*/  UISETP.NE.U32.AND UP3, UPT, UR10, 0x1, UPT ;  /* 0x000000010a00788c */ /* 0x000fc8000bf65070 */
[----:B------:R-:W-:-:S04]  /*5090*/  UISETP.GT.U32.AND UP3, UPT, UR7, 0x3, !UP3 ;  /* 0x000000030700788c */ /* 0x000fc8000df64070 */
[----:B------:R-:W-:-:S04]  /*50a0*/  USEL UR10, URZ, 0x1, !UP3 ;  /* 0x000000013f0a7887 */ /* 0x000fc8000d800000 */
[----:B------:R-:W-:Y:S01]  /*50b0*/  ULOP3.LUT UR5, UR10, UR5, UR11, 0x96, !UPT ;  /* 0x000000050a057292 */ /* 0x000fe2000f8e960b */
[----:B0-----:R-:W-:Y:S11]  /*50c0*/  @P1 BRA `(.L_x_25) ;  /* 0x0000012800f01947 */ /* 0x001ff60003800000 */
[----:B------:R-:W-:Y:S01]  /*50d0*/  UIMAD.WIDE UR10, UR9, 0x100, URZ ;  /* 0x00000100090a78a5 */ /* 0x000fe2000f8e023f */
[----:B------:R-:W-:Y:S01]  /*50e0*/  ISETP.NE.AND P2, PT, RZ, UR19, PT ;  /* 0x00000013ff007c0c */ /* 0x000fe2000bf45270 */
[----:B------:R-:W-:Y:S01]  /*50f0*/  IMAD.SHL.U32 R4, R5, 0x2, RZ ;  /* 0x0000000205047824 */ /* 0x000fe200078e00ff */
[----:B------:R-:W-:Y:S01]  /*5100*/  ULDC.64 UR22, c[0x0][0x6c8] ;  /* 0x0001b20000167ab9 */ /* 0x000fe20000000a00 */
[----:B------:R-:W-:Y:S01]  /*5110*/  ISETP.GT.AND P1, PT, R19, RZ, PT ;  /* 0x000000ff1300720c */ /* 0x000fe20003f24270 */
[----:B------:R-:W-:Y:S01]  /*5120*/  UIMAD UR9, UR11, UR22, URZ ;  /* 0x000000160b0972a4 */ /* 0x000fe2000f8e023f */
[----:B------:R-:W-:Y:S01]  /*5130*/  IMAD.U32 R8, RZ, RZ, UR10 ;  /* 0x0000000aff087e24 */ /* 0x000fe2000f8e00ff */
[----:B------:R-:W-:Y:S01]  /*5140*/  MOV R18, UR23 ;  /* 0x0000001700127c02 */ /* 0x000fe20008000f00 */
[----:B------:R-:W-:Y:S01]  /*5150*/  BSSY B0, `(.L_x_25) ;  /* 0x00012b3000007945 */ /* 0x000fe20003800000 */
[----:B------:R-:W-:Y:S02]  /*5160*/  ISETP.GT.AND P3, PT, R0, RZ, P1 ;  /* 0x000000ff0000720c */ /* 0x000fe40000f64270 */
[----:B------:R-:W-:-:S05]  /*5170*/  LOP3.LUT R8, R8, 0x6, R4, 0xf8, !PT ;  /* 0x0000000608087812 */ /* 0x000fca00078ef804 */
[----:B------:R-:W-:-:S04]  /*5180*/  IMAD.WIDE.U32 R14, R8, UR22, R14 ;  /* 0x00000016080e7c25 */ /* 0x000fc8000f8e000e */
[----:B------:R-:W-:-:S04]  /*5190*/  IMAD R18, R8, R18, UR9 ;  /* 0x0000000908127e24 */ /* 0x000fc8000f8e0212 */
[----:B------:R-:W-:Y:S01]  /*51a0*/  IMAD.IADD R18, R15, 0x1, R18 ;  /* 0x000000010f127824 */ /* 0x000fe200078e0212 */
[----:B------:R-:W-:Y:S06]  /*51b0*/  @!P2 BRA `(.L_x_26) ;  /* 0x000000dc0060a947 */ /* 0x000fec0003800000 */
[----:B------:R-:W-:Y:S01]  /*51c0*/  ULDC.64 UR14, c[0x0][0x6b8] ;  /* 0x0001ae00000e7ab9 */ /* 0x000fe20000000a00 */
[----:B------:R-:W-:Y:S01]  /*51d0*/  ULDC.64 UR24, c[0x0][0x6b0] ;  /* 0x0001ac0000187ab9 */ /* 0x000fe20000000a00 */
[----:B------:R-:W-:Y:S02]  /*51e0*/  UIMAD UR9, UR12, UR14, URZ ;  /* 0x0000000e0c0972a4 */ /* 0x000fe4000f8e023f */
[----:B------:R-:W-:Y:S01]  /*51f0*/  IMAD.U32 R10, RZ, RZ, UR14 ;  /* 0x0000000eff0a7e24 */ /* 0x000fe2000f8e00ff */
[----:B------:R-:W-:Y:S01]  /*5200*/  UIMAD UR10, UR11, UR24, URZ ;  /* 0x000000180b0a72a4 */ /* 0x000fe2000f8e023f */
[----:B------:R-:W3:Y:S01]  /*5210*/  LDL.LU R20, [R1] ;  /* 0x0000000001147983 */ /* 0x000ee20000300800 */
[----:B------:R-:W-:Y:S02]  /*5220*/  UIMAD UR9, UR8, UR15, UR9 ;  /* 0x0000000f080972a4 */ /* 0x000fe4000f8e0209 */
[----:B------:R-:W-:Y:S01]  /*5230*/  IMAD.WIDE.U32 R6, R10, UR8, R2 ;  /* 0x000000080a067c25 */ /* 0x000fe2000f8e0002 */
[----:B------:R-:W-:Y:S01]  /*5240*/  ULDC.64 UR26, c[0x0][0x6a8] ;  /* 0x0001aa00001a7ab9 */ /* 0x000fe20000000a00 */
[----:B------:R-:W-:Y:S01]  /*5250*/  ULDC.64 UR12, c[0x0][0x6b0] ;  /* 0x0001ac00000c7ab9 */ /* 0x000fe20000000a00 */
[----:B------:R-:W4:Y:S01]  /*5260*/  LDL.LU R21, [R1+0x4] ;  /* 0x0000040001157983 */ /* 0x000f220000300800 */
[----:B------:R-:W-:Y:S01]  /*5270*/  IMAD.U32 R9, RZ, RZ, UR25 ;  /* 0x00000019ff097e24 */ /* 0x000fe2000f8e00ff */
[----:B------:R-:W-:Y:S01]  /*5280*/  IADD3 R5, R7, UR9, RZ ;  /* 0x0000000907057c10 */ /* 0x000fe2000fffe0ff */
[----:B------:R-:W-:-:S02]  /*5290*/  IMAD.MOV.U32 R4, RZ, RZ, R6 ;  /* 0x000000ffff047224 */ /* 0x000fc400078e0006 */
[C---:B------:R-:W-:Y:S01]  /*52a0*/  IMAD R9, R8.reuse, R9, UR10 ;  /* 0x0000000a08097e24 */ /* 0x040fe2000f8e0209 */
[----:B------:R-:W-:Y:S01]  /*52b0*/  ULDC.64 UR10, c[0x0][0x6c0] ;  /* 0x0001b000000a7ab9 */ /* 0x000fe20000000a00 */
[----:B------:R-:W-:-:S04]  /*52c0*/  IMAD.WIDE.U32 R12, R8, UR24, R4 ;  /* 0x00000018080c7c25 */ /* 0x000fc8000f8e0004 */
[----:B------:R-:W-:Y:S01]  /*52d0*/  IMAD.IADD R11, R13, 0x1, R9 ;  /* 0x000000010d0b7824 */ /* 0x000fe200078e0209 */
[----:B------:R-:W-:-:S04]  /*52e0*/  LEA R16, P2, R12, UR26, 0x2 ;  /* 0x0000001a0c107c11 */ /* 0x000fc8000f8410ff */
[----:B------:R-:W-:-:S05]  /*52f0*/  LEA.HI.X R17, R12, UR27, R11, 0x2, P2 ;  /* 0x0000001b0c117c11 */ /* 0x000fca00090f140b */
[----:B------:R0:W5:Y:S01]  /*5300*/  @P3 LDG.E.LTC128B R11, desc[UR16][R16.64] ;  /* 0x00000010100b3981 */ /* 0x000162000c1e1920 */
[----:B------:R-:W-:-:S04]  /*5310*/  LEA R12, P2, R14, UR10, 0x2 ;  /* 0x0000000a0e0c7c11 */ /* 0x000fc8000f8410ff */
[----:B------:R-:W-:Y:S01]  /*5320*/  LEA.HI.X R13, R14, UR11, R18, 0x2, P2 ;  /* 0x0000000b0e0d7c11 */ /* 0x000fe200090f1412 */
[----:B0-----:R-:W-:-:S04]  /*5330*/  IMAD.U32 R16, RZ, RZ, UR24 ;  /* 0x00000018ff107e24 */ /* 0x001fc8000f8e00ff */
[----:B------:R-:W-:-:S03]  /*5340*/  IMAD.WIDE.U32 R16, R8, R16, UR12 ;  /* 0x0000000c08107e25 */ /* 0x000fc6000f8e0010 */
[----:B------:R-:W-:Y:S01]  /*5350*/  IADD3 R15, P2, R6, R16, RZ ;  /* 0x00000010060f7210 */ /* 0x000fe20007f5e0ff */
[----:B-----5:R-:W-:-:S04]  /*5360*/  IMAD R14, R11, UR19, RZ ;  /* 0x000000130b0e7c24 */ /* 0x020fc8000f8e02ff */
[----:B---3--:R-:W-:Y:S01]  /*5370*/  IMAD R14, R20, UR20, R14 ;  /* 0x00000014140e7c24 */ /* 0x008fe2000f8e020e */
[----:B------:R-:W-:-:S04]  /*5380*/  IADD3 R20, R9, R17, RZ ;  /* 0x0000001109147210 */ /* 0x000fc80007ffe0ff */
[----:B------:R0:W-:Y:S01]  /*5390*/  @P3 STG.E desc[UR16][R12.64], R14 ;  /* 0x0000000e0c003986 */ /* 0x0001e2000c101910 */
[----:B------:R-:W-:Y:S01]  /*53a0*/  ISETP.GT.AND P3, PT, R0, 0x1, P1 ;  /* 0x000000010000780c */ /* 0x000fe20000f64270 */
[----:B------:R-:W-:Y:S01]  /*53b0*/  IMAD.X R18, R20, 0x1, R5, P2 ;  /* 0x0000000114127824 */ /* 0x000fe200010e0605 */
[----:B0-----:R-:W-:-:S04]  /*53c0*/  LEA R14, P2, R15, UR26, 0x2 ;  /* 0x0000001a0f0e7c11 */ /* 0x001fc8000f8410ff */
[----:B------:R-:W-:-:S07]  /*53d0*/  LEA.HI.X R15, R15, UR27, R18, 0x2, P2 ;  /* 0x0000001b0f0f7c11 */ /* 0x000fce00090f1412 */
[----:B------:R0:W3:Y:S01]  /*53e0*/  @P3 LDG.E.LTC128B R11, desc[UR16][R14.64] ;  /* 0x000000100e0b3981 */ /* 0x0000e2000c1e1920 */
[----:B------:R-:W-:Y:S01]  /*53f0*/  USHF.L.U32 UR11, UR22, 0x2, URZ ;  /* 0x00000002160b7899 */ /* 0x000fe2000800063f */
[----:B------:R-:W-:Y:S01]  /*5400*/  BSSY B1, `(.L_x_27) ;  /* 0x0000012000017945 */ /* 0x000fe20003800000 */
[----:B------:R-:W-:Y:S01]  /*5410*/  USHF.L.U64.HI UR21, UR22, 0x2, UR23 ;  /* 0x0000000216157899 */ /* 0x000fe20008010217 */
[----:B0-----:R-:W-:-:S04]  /*5420*/  IMAD.WIDE.U32 R14, R8, UR24, R2 ;  /* 0x00000018080e7c25 */ /* 0x001fc8000f8e0002 */
[----:B------:R-:W-:Y:S02]  /*5430*/  IMAD.IADD R15, R9, 0x1, R15 ;  /* 0x00000001090f7824 */ /* 0x000fe400078e020f */
[----:B------:R-:W-:-:S04]  /*5440*/  IMAD.WIDE.U32 R14, R10, UR8, R14 ;  /* 0x000000080a0e7c25 */ /* 0x000fc8000f8e000e */
[----:B------:R-:W-:Y:S01]  /*5450*/  VIADD R15, R15, UR9 ;  /* 0x000000090f0f7c36 */ /* 0x000fe20008000000 */
[----:B------:R-:W-:-:S04]  /*5460*/  LEA R22, P2, R14, UR26, 0x2 ;  /* 0x0000001a0e167c11 */ /* 0x000fc8000f8410ff */
[----:B------:R-:W-:Y:S02]  /*5470*/  LEA.HI.X R23, R14, UR27, R15, 0x2, P2 ;  /* 0x0000001b0e177c11 */ /* 0x000fe400090f140f */
[----:B------:R-:W-:-:S03]  /*5480*/  ISETP.GT.AND P2, PT, R19, 0x8, PT ;  /* 0x000000081300780c */ /* 0x000fc60003f44270 */
[----:B------:R0:W-:Y:S01]  /*5490*/  STL.64 [R1+0x250], R22 ;  /* 0x0002501601007387 */ /* 0x0001e20000100a00 */
[----:B------:R-:W-:Y:S01]  /*54a0*/  ISETP.GT.AND P5, PT, R0, RZ, P2 ;  /* 0x000000ff0000720c */ /* 0x000fe200017a4270 */
[----:B---3--:R-:W-:-:S04]  /*54b0*/  IMAD R14, R11, UR19, RZ ;  /* 0x000000130b0e7c24 */ /* 0x008fc8000f8e02ff */
[----:B----4-:R-:W-:Y:S01]  /*54c0*/  IMAD R18, R21, UR20, R14 ;  /* 0x0000001415127c24 */ /* 0x010fe2000f8e020e */
[----:B------:R-:W-:-:S04]  /*54d0*/  IADD3 R14, P4, R12, UR11, RZ ;  /* 0x0000000b0c0e7c10 */ /* 0x000fc8000ff9e0ff */
[----:B------:R-:W-:-:S05]  /*54e0*/  IADD3.X R15, R13, UR21, RZ, P4, !PT ;  /* 0x000000150d0f7c10 */ /* 0x000fca000a7fe4ff */
[----:B------:R0:W-:Y:S01]  /*54f0*/  @P3 STG.E desc[UR16][R14.64], R18 ;  /* 0x000000120e003986 */ /* 0x0001e2000c101910 */
[----:B------:R-:W-:Y:S05]  /*5500*/  @!P5 BRA `(.L_x_28) ;  /* 0x000000000004d947 */ /* 0x000fea0003800000 */
[----:B------:R1:W5:Y:S02]  /*5510*/  LDG.E.LTC128B R11, desc[UR16][R22.64+0x20] ;  /* 0x00002010160b7981 */ /* 0x000364000c1e1920 */
.L_x_28:
[----:B------:R-:W-:Y:S05]  /*5520*/  BSYNC B1 ;  /* 0x0000000000017941 */ /* 0x000fea0003800000 */
.L_x_27:
[----:B0-----:R-:W3:Y:S01]  /*5530*/  LDL.LU R18, [R1+0x8] ;  /* 0x0000080001127983 */ /* 0x001ee20000300800 */
[----:B-----5:R-:W-:Y:S01]  /*5540*/  IMAD R17, R11, UR19, RZ ;  /* 0x000000130b117c24 */ /* 0x020fe2000f8e02ff */
[----:B------:R-:W-:Y:S01]  /*5550*/  UIMAD UR10, UR25, 0x7, URZ ;  /* 0x00000007190a78a4 */ /* 0x000fe2000f8e023f */
[----:B------:R-:W-:Y:S02]  /*5560*/  BSSY B1, `(.L_x_29) ;  /* 0x0000011000017945 */ /* 0x000fe40003800000 */
[----:B---3--:R-:W-:Y:S01]  /*5570*/  IMAD R17, R18, UR20, R17 ;  /* 0x0000001412117c24 */ /* 0x008fe2000f8e0211 */
[----:B------:R-:W-:-:S04]  /*5580*/  IADD3 R18, P3, R2, R16, RZ ;  /* 0x0000001002127210 */ /* 0x000fc80007f7e0ff */
[----:B------:R-:W-:Y:S01]  /*5590*/  IADD3.X R19, R3, R20, RZ, P3, !PT ;  /* 0x0000001403137210 */ /* 0x000fe20001ffe4ff */
[----:B------:R0:W-:Y:S01]  /*55a0*/  @P5 STG.E desc[UR16][R12.64+0x20], R17 ;  /* 0x000020110c005986 */ /* 0x0001e2000c101910 */
[----:B------:R-:W-:Y:S01]  /*55b0*/  ISETP.GT.AND P5, PT, R0, 0x1, P2 ;  /* 0x000000010000780c */ /* 0x000fe200017a4270 */
[----:B------:R-:W-:-:S03]  /*55c0*/  IMAD.WIDE.U32 R18, R10, UR8, R18 ;  /* 0x000000080a127c25 */ /* 0x000fc6000f8e0012 */
[----:B-1----:R-:W-:Y:S01]  /*55d0*/  LEA R22, P3, R18, UR26, 0x2 ;  /* 0x0000001a12167c11 */ /* 0x002fe2000f8610ff */
[----:B0-----:R-:W-:Y:S02]  /*55e0*/  VIADD R17, R19, UR9 ;  /* 0x0000000913117c36 */ /* 0x001fe40008000000 */
[----:B------:R-:W-:-:S03]  /*55f0*/  IMAD.MOV.U32 R19, RZ, RZ, R20 ;  /* 0x000000ffff137224 */ /* 0x000fc600078e0014 */
[----:B------:R-:W-:Y:S01]  /*5600*/  LEA.HI.X R23, R18, UR27, R17, 0x2, P3 ;  /* 0x0000001b12177c11 */ /* 0x000fe200098f1411 */
[----:B------:R-:W-:Y:S01]  /*5610*/  IMAD.MOV.U32 R18, RZ, RZ, R16 ;  /* 0x000000ffff127224 */ /* 0x000fe200078e0010 */
[----:B------:R-:W-:-:S03]  /*5620*/  MOV R16, UR24 ;  /* 0x0000001800107c02 */ /* 0x000fc60008000f00 */
[----:B------:R0:W-:Y:S02]  /*5630*/  STL.64 [R1+0x248], R22 ;  /* 0x0002481601007387 */ /* 0x0001e40000100a00 */
[----:B------:R-:W-:Y:S01]  /*5640*/  IMAD.WIDE.U32 R18, R16, 0x7, R18 ;  /* 0x0000000710127825 */ /* 0x000fe200078e0012 */
[----:B------:R-:W-:Y:S06]  /*5650*/  @!P5 BRA `(.L_x_30) ;  /* 0x000000000004d947 */ /* 0x000fec0003800000 */
[----:B------:R1:W5:Y:S02]  /*5660*/  LDG.E.LTC128B R11, desc[UR16][R22.64+0x20] ;  /* 0x00002010160b7981 */ /* 0x000364000c1e1920 */
.L_x_30:
[----:B------:R-:W-:Y:S05]  /*5670*/  BSYNC B1 ;  /* 0x0000000000017941 */ /* 0x000fea0003800000 */
.L_x_29:
[----:B------:R-:W3:Y:S01]  /*5680*/  LDL.LU R17, [R1+0xc] ;  /* 0x00000c0001117983 */ /* 0x000ee20000300800 */
[----:B-----5:R-:W-:Y:S01]  /*5690*/  IMAD R16, R11, UR19, RZ ;  /* 0x000000130b107c24 */ /* 0x020fe2000f8e02ff */
[----:B------:R-:W-:Y:S01]  /*56a0*/  ISETP.GT.AND P3, PT, R0, 0x8, P1 ;  /* 0x000000080000780c */ /* 0x000fe20000f64270 */
[----:B------:R-:W-:Y:S01]  /*56b0*/  VIADD R19, R19, UR10 ;  /* 0x0000000a13137c36 */ /* 0x000fe20008000000 */
[----:B------:R-:W4:Y:S01]  /*56c0*/  LDL.LU R152, [R1+0x10] ;  /* 0x0000100001987983 */ /* 0x000f220000300800 */
[----:B------:R-:W-:-:S03]  /*56d0*/  UIMAD UR28, UR23, 0x1c, URZ ;  /* 0x0000001c171c78a4 */ /* 0x000fc6000f8e023f */
[----:B01----:R-:W2:Y:S01]  /*56e0*/  LDL.LU R23, [R1+0x14] ;  /* 0x0000140001177983 */ /* 0x003ea20000300800 */
[----:B---3--:R-:W-:Y:S01]  /*56f0*/  IMAD R21, R17, UR20, R16 ;  /* 0x0000001411157c24 */ /* 0x008fe2000f8e0210 */
[----:B------:R-:W-:-:S04]  /*5700*/  IADD3 R17, P4, R6, R18, RZ ;  /* 0x0000001206117210 */ /* 0x000fc80007f9e0ff */
[----:B------:R0:W-:Y:S01]  /*5710*/  @P5 STG.E desc[UR16][R14.64+0x20], R21 ;  /* 0x000020150e005986 */ /* 0x0001e2000c101910 */
[----:B------:R-:W-:Y:S01]  /*5720*/  IMAD.X R20, R19, 0x1, R5, P4 ;  /* 0x0000000113147824 */ /* 0x000fe200020e0605 */
[----:B------:R-:W-:-:S04]  /*5730*/  LEA R16, P4, R17, UR26, 0x2 ;  /* 0x0000001a11107c11 */ /* 0x000fc8000f8810ff */
[----:B------:R-:W-:-:S05]  /*5740*/  LEA.HI.X R17, R17, UR27, R20, 0x2, P4 ;  /* 0x0000001b11117c11 */ /* 0x000fca000a0f1414 */
[----:B------:R1:W3:Y:S01]  /*5750*/  @P3 LDG.E.LTC128B R11, desc[UR16][R16.64] ;  /* 0x00000010100b3981 */ /* 0x0002e2000c1e1920 */
[----:B------:R-:W-:-:S04]  /*5760*/  IADD3 R18, P4, R18, UR24, RZ ;  /* 0x0000001812127c10 */ /* 0x000fc8000ff9e0ff */
[----:B------:R-:W-:Y:S02]  /*5770*/  IADD3.X R19, R19, UR25, RZ, P4, !PT ;  /* 0x0000001913137c10 */ /* 0x000fe4000a7fe4ff */
[----:B-1----:R-:W-:-:S05]  /*5780*/  IADD3 R16, P4, R18, R6, RZ ;  /* 0x0000000612107210 */ /* 0x002fca0007f9e0ff */
[----:B------:R-:W-:Y:S01]  /*5790*/  IMAD.X R17, R19, 0x1, R5, P4 ;  /* 0x0000000113117824 */ /* 0x000fe200020e0605 */
[----:B------:R-:W-:-:S04]  /*57a0*/  LEA R20, P4, R16, UR26, 0x2 ;  /* 0x0000001a10147c11 */ /* 0x000fc8000f8810ff */
[----:B0-----:R-:W-:Y:S02]  /*57b0*/  LEA.HI.X R21, R16, UR27, R17, 0x2, P4 ;  /* 0x0000001b10157c11 */ /* 0x001fe4000a0f1411 */
[----:B------:R-:W-:Y:S02]  /*57c0*/  MOV R16, UR22 ;  /* 0x0000001600107c02 */ /* 0x000fe40008000f00 */
[----:B------:R-:W-:-:S03]  /*57d0*/  ISETP.GT.AND P4, PT, R0, 0x9, P1 ;  /* 0x000000090000780c */ /* 0x000fc60000f84270 */
[----:B------:R-:W-:-:S04]  /*57e0*/  IMAD.WIDE.U32 R16, R16, 0x1c, R14 ;  /* 0x0000001c10107825 */ /* 0x000fc800078e000e */
[----:B------:R-:W-:Y:S02]  /*57f0*/  VIADD R17, R17, UR28 ;  /* 0x0000001c11117c36 */ /* 0x000fe40008000000 */
[----:B---3--:R-:W-:-:S04]  /*5800*/  IMAD R22, R11, UR19, RZ ;  /* 0x000000130b167c24 */ /* 0x008fc8000f8e02ff */
[----:B----4-:R-:W-:-:S05]  /*5810*/  IMAD R22, R152, UR20, R22 ;  /* 0x0000001498167c24 */ /* 0x010fca000f8e0216 */
[----:B------:R2:W-:Y:S04]  /*5820*/  @P3 STG.E desc[UR16][R16.64], R22 ;  /* 0x0000001610003986 */ /* 0x0005e8000c101910 */
[----:B------:R0:W3:Y:S01]  /*5830*/  @P4 LDG.E.LTC128B R11, desc[UR16][R20.64] ;  /* 0x00000010140b4981 */ /* 0x0000e2000c1e1920 */
[----:B------:R-:W-:Y:S01]  /*5840*/  UIMAD.WIDE.U32 UR12, UR24, 0x7, UR12 ;  /* 0x00000007180c78a5 */ /* 0x000fe2000f8e000c */
[----:B------:R-:W-:Y:S01]  /*5850*/  ISETP.GT.AND P5, PT, R0, 0x8, P2 ;  /* 0x000000080000780c */ /* 0x000fe200017a4270 */
[----:B------:R-:W-:Y:S01]  /*5860*/  USHF.L.U32 UR29, UR22, 0x5, URZ ;  /* 0x00000005161d7899 */ /* 0x000fe2000800063f */
[----:B------:R-:W-:Y:S01]  /*5870*/  BSSY B1, `(.L_x_31) ;  /* 0x0000014000017945 */ /* 0x000fe20003800000 */
[----:B------:R-:W-:Y:S02]  /*5880*/  UIADD3 UR15, UR10, UR13, URZ ;  /* 0x0000000d0a0f7290 */ /* 0x000fe4000fffe03f */
[----:B------:R-:W-:Y:S01]  /*5890*/  USHF.L.U64.HI UR30, UR22, 0x5, UR23 ;  /* 0x00000005161e7899 */ /* 0x000fe20008010217 */
[----:B------:R-:W-:Y:S01]  /*58a0*/  UMOV UR14, UR12 ;  /* 0x0000000c000e7c82 */ /* 0x000fe20008000000 */
[----:B0-----:R-:W-:-:S04]  /*58b0*/  IMAD.U32 R20, RZ, RZ, UR24 ;  /* 0x00000018ff147e24 */ /* 0x001fc8000f8e00ff */
[----:B------:R-:W-:-:S03]  /*58c0*/  IMAD.WIDE.U32 R20, R8, R20, UR14 ;  /* 0x0000000e08147e25 */ /* 0x000fc6000f8e0014 */
[----:B------:R-:W-:-:S04]  /*58d0*/  IADD3 R20, P3, R2, R20, RZ ;  /* 0x0000001402147210 */ /* 0x000fc80007f7e0ff */
[----:B------:R-:W-:-:S03]  /*58e0*/  IADD3.X R21, R3, R9, R21, P3, !PT ;  /* 0x0000000903157210 */ /* 0x000fc60001ffe415 */
[----:B------:R-:W-:-:S04]  /*58f0*/  IMAD.WIDE.U32 R20, R10, UR8, R20 ;  /* 0x000000080a147c25 */ /* 0x000fc8000f8e0014 */
[----:B------:R-:W-:Y:S01]  /*5900*/  VIADD R21, R21, UR9 ;  /* 0x0000000915157c36 */ /* 0x000fe20008000000 */
[----:B------:R-:W-:-:S04]  /*5910*/  LEA R152, P3, R20, UR26, 0x2 ;  /* 0x0000001a14987c11 */ /* 0x000fc8000f8610ff */
[----:B------:R-:W-:-:S05]  /*5920*/  LEA.HI.X R153, R20, UR27, R21, 0x2, P3 ;  /* 0x0000001b14997c11 */ /* 0x000fca00098f1415 */
[----:B------:R0:W-:Y:S01]  /*5930*/  STL.64 [R1+0x240], R152 ;  /* 0x0002409801007387 */ /* 0x0001e20000100a00 */
[----:B---3--:R-:W-:-:S04]  /*5940*/  IMAD R20, R11, UR19, RZ ;  /* 0x000000130b147c24 */ /* 0x008fc8000f8e02ff */
[----:B--2---:R-:W-:Y:S01]  /*5950*/  IMAD R22, R23, UR20, R20 ;  /* 0x0000001417167c24 */ /* 0x004fe2000f8e0214 */
[----:B------:R-:W-:-:S04]  /*5960*/  IADD3 R20, P3, R14, UR29, RZ ;  /* 0x0000001d0e147c10 */ /* 0x000fc8000ff7e0ff */
[----:B------:R-:W-:-:S05]  /*5970*/  IADD3.X R21, R15, UR30, RZ, P3, !PT ;  /* 0x0000001e0f157c10 */ /* 0x000fca0009ffe4ff */
[----:B------:R0:W-:Y:S01]  /*5980*/  @P4 STG.E desc[UR16][R20.64], R22 ;  /* 0x0000001614004986 */ /* 0x0001e2000c101910 */
[----:B------:R-:W-:Y:S05]  /*5990*/  @!P5 BRA `(.L_x_32) ;  /* 0x000000000004d947 */ /* 0x000fea0003800000 */
[----:B------:R1:W5:Y:S02]  /*59a0*/  LDG.E.LTC128B R11, desc[UR16][R152.64+0x20] ;  /* 0x00002010980b7981 */ /* 0x000364000c1e1920 */
.L_x_32:
[----:B------:R-:W-:Y:S05]  /*59b0*/  BSYNC B1 ;  /* 0x0000000000017941 */ /* 0x000fea0003800000 */
.L_x_31:
[----:B------:R-:W2:Y:S01]  /*59c0*/  LDL.LU R23, [R1+0x18] ;  /* 0x0000180001177983 */ /* 0x000ea20000300800 */
[----:B0----5:R-:W-:Y:S01]  /*59d0*/  IMAD R22, R11, UR19, RZ ;  /* 0x000000130b167c24 */ /* 0x021fe2000f8e02ff */
[----:B------:R-:W-:Y:S01]  /*59e0*/  UIADD3 UR12, UP0, UR12, UR24, URZ ;  /* 0x000000180c0c7290 */ /* 0x000fe2000ff1e03f */
[----:B------:R-:W-:Y:S03]  /*59f0*/  BSSY B1, `(.L_x_33) ;  /* 0x0000010000017945 */ /* 0x000fe60003800000 */
[----:B------:R-:W-:Y:S01]  /*5a00*/  UIADD3.X UR13, UR15, UR25, URZ, UP0, !UPT ;  /* 0x000000190f0d7290 */ /* 0x000fe200087fe43f */
[----:B--2---:R-:W-:-:S05]  /*5a10*/  IMAD R22, R23, UR20, R22 ;  /* 0x0000001417167c24 */ /* 0x004fca000f8e0216 */
[----:B------:R0:W-:Y:S02]  /*5a20*/  @P5 STG.E desc[UR16][R16.64+0x20], R22 ;  /* 0x0000201610005986 */ /* 0x0001e4000c101910 */
[----:B0-----:R-:W-:-:S05]  /*5a30*/  MOV R16, UR24 ;  /* 0x0000001800107c02 */ /* 0x001fca0008000f00 */
[----:B------:R-:W-:-:S03]  /*5a40*/  IMAD.WIDE.U32 R16, R8, R16, UR12 ;  /* 0x0000000c08107e25 */ /* 0x000fc6000f8e0010 */
[----:B------:R-:W-:-:S04]  /*5a50*/  IADD3 R16, P3, R2, R16, RZ ;  /* 0x0000001002107210 */ /* 0x000fc80007f7e0ff */
[----:B------:R-:W-:-:S03]  /*5a60*/  IADD3.X R17, R3, R9, R17, P3, !PT ;  /* 0x0000000903117210 */ /* 0x000fc60001ffe411 */
[----:B------:R-:W-:-:S04]  /*5a70*/  IMAD.WIDE.U32 R16, R10, UR8, R16 ;  /* 0x000000080a107c25 */ /* 0x000fc8000f8e0010 */
[----:B------:R-:W-:Y:S01]  /*5a80*/  VIADD R17, R17, UR9 ;  /* 0x0000000911117c36 */ /* 0x000fe20008000000 */
[----:B-1----:R-:W-:-:S04]  /*5a90*/  LEA R152, P3, R16, UR26, 0x2 ;  /* 0x0000001a10987c11 */ /* 0x002fc8000f8610ff */
[----:B------:R-:W-:Y:S02]  /*5aa0*/  LEA.HI.X R153, R16, UR27, R17, 0x2, P3 ;  /* 0x0000001b10997c11 */ /* 0x000fe400098f1411 */
[----:B------:R-:W-:-:S03]  /*5ab0*/  ISETP.GT.AND P3, PT, R0, 0x9, P2 ;  /* 0x000000090000780c */ /* 0x000fc60001764270 */
[----:B------:R0:W-:Y:S10]  /*5ac0*/  STL.64 [R1+0x238], R152 ;  /* 0x0002389801007387 */ /* 0x0001f40000100a00 */
[----:B------:R-:W-:Y:S05]  /*5ad0*/  @!P3 BRA `(.L_x_34) ;  /* 0x000000000004b947 */ /* 0x000fea0003800000 */
[----:B------:R1:W5:Y:S02]  /*5ae0*/  LDG.E.LTC128B R11, desc[UR16][R152.64+0x20] ;  /* 0x00002010980b7981 */ /* 0x000364000c1e1920 */
.L_x_34:
[----:B------:R-:W-:Y:S05]  /*5af0*/  BSYNC B1 ;  /* 0x0000000000017941 */ /* 0x000fea0003800000 */
.L_x_33:
[----:B------:R-:W2:Y:S01]  /*5b00*/  LDL.LU R17, [R1+0x1c] ;  /* 0x00001c0001117983 */ /* 0x000ea20000300800 */
[----:B-----5:R-:W-:-:S03]  /*5b10*/  IMAD R16, R11, UR19, RZ ;  /* 0x000000130b107c24 */ /* 0x020fc6000f8e02ff */
[----:B------:R-:W3:Y:S01]  /*5b20*/  LDL.LU R22, [R1+0x20] ;  /* 0x0000200001167983 */ /* 0x000ee20000300800 */
[----:B--2---:R-:W-:-:S05]  /*5b30*/  IMAD R16, R17, UR20, R16 ;  /* 0x0000001411107c24 */ /* 0x004fca000f8e0210 */
[----:B------:R2:W-:Y:S01]  /*5b40*/  @P3 STG.E desc[UR16][R20.64+0x20], R16 ;  /* 0x0000201014003986 */ /* 0x0005e2000c101910 */
[----:B------:R-:W-:Y:S01]  /*5b50*/  ISETP.GT.AND P3, PT, R0, 0x10, P1 ;  /* 0x000000100000780c */ /* 0x000fe20000f64270 */
[----:B--2---:R-:W-:-:S04]  /*5b60*/  IMAD.U32 R16, RZ, RZ, UR24 ;  /* 0x00000018ff107e24 */ /* 0x004fc8000f8e00ff */
[----:B------:R-:W-:-:S04]  /*5b70*/  IMAD.WIDE.U32 R16, R16, 0x7, R18 ;  /* 0x0000000710107825 */ /* 0x000fc800078e0012 */
[----:B------:R-:W-:Y:S01]  /*5b80*/  VIADD R20, R17, UR10 ;  /* 0x0000000a11147c36 */ /* 0x000fe20008000000 */
[----:B------:R-:W-:-:S04]  /*5b90*/  IADD3 R17, P4, R6, R16, RZ ;  /* 0x0000001006117210 */ /* 0x000fc80007f9e0ff */
[----:B------:R-:W-:Y:S02]  /*5ba0*/  IADD3.X R19, R20, R5, RZ, P4, !PT ;  /* 0x0000000514137210 */ /* 0x000fe400027fe4ff */
[----:B------:R-:W-:-:S04]  /*5bb0*/  LEA R18, P4, R17, UR26, 0x2 ;  /* 0x0000001a11127c11 */ /* 0x000fc8000f8810ff */
[----:B------:R-:W-:-:S05]  /*5bc0*/  LEA.HI.X R19, R17, UR27, R19, 0x2, P4 ;  /* 0x0000001b11137c11 */ /* 0x000fca000a0f1413 */
[----:B------:R-:W2:Y:S01]  /*5bd0*/  @P3 LDG.E.LTC128B R11, desc[UR16][R18.64] ;  /* 0x00000010120b3981 */ /* 0x000ea2000c1e1920 */
[----:B------:R-:W-:Y:S01]  /*5be0*/  USHF.L.U32 UR31, UR22, 0x6, URZ ;  /* 0x00000006161f7899 */ /* 0x000fe2000800063f */
[----:B------:R-:W-:Y:S01]  /*5bf0*/  IADD3 R16, P5, R16, UR24, RZ ;  /* 0x0000001810107c10 */ /* 0x000fe2000ffbe0ff */
[----:B------:R-:W-:Y:S01]  /*5c00*/  USHF.L.U64.HI UR32, UR22, 0x6, UR23 ;  /* 0x0000000616207899 */ /* 0x000fe20008010217 */
[----:B------:R-:W-:Y:S01]  /*5c10*/  BSSY B1, `(.L_x_35) ;  /* 0x000000e000017945 */ /* 0x000fe20003800000 */
[----:B--2---:R-:W-:-:S04]  /*5c20*/  IMAD R17, R11, UR19, RZ ;  /* 0x000000130b117c24 */ /* 0x004fc8000f8e02ff */
[----:B---3--:R-:W-:Y:S01]  /*5c30*/  IMAD R17, R22, UR20, R17 ;  /* 0x0000001416117c24 */ /* 0x008fe2000f8e0211 */
[----:B------:R-:W-:-:S04]  /*5c40*/  IADD3 R22, P4, R12, UR31, RZ ;  /* 0x0000001f0c167c10 */ /* 0x000fc8000ff9e0ff */
[----:B------:R-:W-:Y:S02]  /*5c50*/  IADD3.X R23, R13, UR32, RZ, P4, !PT ;  /* 0x000000200d177c10 */ /* 0x000fe4000a7fe4ff */
[----:B------:R-:W-:-:S03]  /*5c60*/  IADD3 R19, P4, R16, R6, RZ ;  /* 0x0000000610137210 */ /* 0x000fc60007f9e0ff */
[----:B------:R2:W-:Y:S01]  /*5c70*/  @P3 STG.E desc[UR16][R22.64], R17 ;  /* 0x0000001116003986 */ /* 0x0005e2000c101910 */
[----:B------:R-:W-:Y:S02]  /*5c80*/  ISETP.GT.AND P3, PT, R0, 0x11, P1 ;  /* 0x000000110000780c */ /* 0x000fe40000f64270 */
[----:B--2---:R-:W-:-:S05]  /*5c90*/  IADD3.X R17, R20, UR25, RZ, P5, !PT ;  /* 0x0000001914117c10 */ /* 0x004fca000affe4ff */
[----:B------:R-:W-:Y:S01]  /*5ca0*/  IMAD.X R20, R17, 0x1, R5, P4 ;  /* 0x0000000111147824 */ /* 0x000fe200020e0605 */
[----:B------:R-:W-:-:S04]  /*5cb0*/  LEA R18, P4, R19, UR26, 0x2 ;  /* 0x0000001a13127c11 */ /* 0x000fc8000f8810ff */
[----:B------:R-:W-:Y:S01]  /*5cc0*/  LEA.HI.X R19, R19, UR27, R20, 0x2, P4 ;  /* 0x0000001b13137c11 */ /* 0x000fe2000a0f1414 */
[----:B------:R-:W-:Y:S08]  /*5cd0*/  @!P3 BRA `(.L_x_36) ;  /* 0x000000000004b947 */ /* 0x000ff00003800000 */
[----:B------:R2:W5:Y:S02]  /*5ce0*/  LDG.E.LTC128B R11, desc[UR16][R18.64] ;  /* 0x00000010120b7981 */ /* 0x000564000c1e1920 */
.L_x_36:
[----:B------:R-:W-:Y:S05]  /*5cf0*/  BSYNC B1 ;  /* 0x0000000000017941 */ /* 0x000fea0003800000 */
.L_x_35:
[----:B------:R-:W3:Y:S01]  /*5d00*/  LDL.LU R20, [R1+0x24] ;  /* 0x0000240001147983 */ /* 0x000ee20000300800 */
[----:B------:R-:W-:Y:S02]  /*5d10*/  UIMAD.WIDE.U32 UR14, UR24, 0x7, UR14 ;  /* 0x00000007180e78a5 */ /* 0x000fe4000f8e000e */
[----:B--2---:R-:W-:Y:S01]  /*5d20*/  IMAD.U32 R18, RZ, RZ, UR24 ;  /* 0x00000018ff127e24 */ /* 0x004fe2000f8e00ff */
[----:B------:R-:W-:Y:S01]  /*5d30*/  ISETP.GT.AND P5, PT, R0, 0x10, P2 ;  /* 0x000000100000780c */ /* 0x000fe200017a4270 */
[----:B------:R-:W-:Y:S01]  /*5d40*/  BSSY B1, `(.L_x_37) ;  /* 0x0000012000017945 */ /* 0x000fe20003800000 */
[----:B------:R-:W-:-:S04]  /*5d50*/  UIADD3 UR14, UP0, UR14, UR24, URZ ;  /* 0x000000180e0e7290 */ /* 0x000fc8000ff1e03f */
[----:B------:R-:W-:-:S06]  /*5d60*/  UIADD3.X UR15, UR25, UR10, UR15, UP0, !UPT ;  /* 0x0000000a190f7290 */ /* 0x000fcc00087fe40f */
[----:B------:R-:W-:-:S03]  /*5d70*/  IMAD.WIDE.U32 R18, R8, R18, UR14 ;  /* 0x0000000e08127e25 */ /* 0x000fc6000f8e0012 */
[----:B------:R-:W-:-:S04]  /*5d80*/  IADD3 R18, P4, R2, R18, RZ ;  /* 0x0000001202127210 */ /* 0x000fc80007f9e0ff */
[----:B------:R-:W-:-:S03]  /*5d90*/  IADD3.X R19, R3, R9, R19, P4, !PT ;  /* 0x0000000903137210 */ /* 0x000fc600027fe413 */
[----:B------:R-:W-:-:S04]  /*5da0*/  IMAD.WIDE.U32 R18, R10, UR8, R18 ;  /* 0x000000080a127c25 */ /* 0x000fc8000f8e0012 */
[----:B------:R-:W-:Y:S01]  /*5db0*/  VIADD R19, R19, UR9 ;  /* 0x0000000913137c36 */ /* 0x000fe20008000000 */
[----:B01----:R-:W-:-:S04]  /*5dc0*/  LEA R152, P4, R18, UR26, 0x2 ;  /* 0x0000001a12987c11 */ /* 0x003fc8000f8810ff */
[----:B------:R-:W-:Y:S01]  /*5dd0*/  LEA.HI.X R153, R18, UR27, R19, 0x2, P4 ;  /* 0x0000001b12997c11 */ /* 0x000fe2000a0f1413 */
[----:B-----5:R-:W-:-:S04]  /*5de0*/  IMAD R18, R11, UR19, RZ ;  /* 0x000000130b127c24 */ /* 0x020fc8000f8e02ff */
[----:B------:R0:W-:Y:S01]  /*5df0*/  STL.64 [R1+0x230], R152 ;  /* 0x0002309801007387 */ /* 0x0001e20000100a00 */
[----:B---3--:R-:W-:Y:S01]  /*5e00*/  IMAD R18, R20, UR20, R18 ;  /* 0x0000001414127c24 */ /* 0x008fe2000f8e0212 */
[----:B------:R-:W-:-:S04]  /*5e10*/  IADD3 R20, P4, R14, UR31, RZ ;  /* 0x0000001f0e147c10 */ /* 0x000fc8000ff9e0ff */
[----:B------:R-:W-:-:S05]  /*5e20*/  IADD3.X R21, R15, UR32, RZ, P4, !PT ;  /* 0x000000200f157c10 */ /* 0x000fca000a7fe4ff */
[----:B------:R0:W-:Y:S01]  /*5e30*/  @P3 STG.E desc[UR16][R20.64], R18 ;  /* 0x0000001214003986 */ /* 0x0001e2000c101910 */
[----:B------:R-:W-:Y:S05]  /*5e40*/  @!P5 BRA `(.L_x_38) ;  /* 0x000000000004d947 */ /* 0x000fea0003800000 */
[----:B------:R1:W5:Y:S02]  /*5e50*/  LDG.E.LTC128B R11, desc[UR16][R152.64+0x20] ;  /* 0x00002010980b7981 */ /* 0x000364000c1e1920 */
.L_x_38:
[----:B------:R-:W-:Y:S05]  /*5e60*/  BSYNC B1 ;  /* 0x0000000000017941 */ /* 0x000fea0003800000 */
.L_x_37:
[----:B------:R-:W2:Y:S01]  /*5e70*/  LDL.LU R19, [R1+0x28] ;  /* 0x0000280001137983 */ /* 0x000ea20000300800 */
[----:B0----5:R-:W-:Y:S01]  /*5e80*/  IMAD R18, R11, UR19, RZ ;  /* 0x000000130b127c24 */ /* 0x021fe2000f8e02ff */
[----:B------:R-:W-:Y:S01]  /*5e90*/  UIMAD.WIDE.U32 UR12, UR24, 0x7, UR12 ;  /* 0x00000007180c78a5 */ /* 0x000fe2000f8e000c */
[----:B------:R-:W-:Y:S03]  /*5ea0*/  BSSY B1, `(.L_x_39) ;  /* 0x0000011000017945 */ /* 0x000fe60003800000 */
[----:B------:R-:W-:-:S04]  /*5eb0*/  UIADD3 UR12, UP0, UR12, UR24, URZ ;  /* 0x000000180c0c7290 */ /* 0x000fc8000ff1e03f */
[----:B------:R-:W-:Y:S01]  /*5ec0*/  UIADD3.X UR13, UR25, UR10, UR13, UP0, !UPT ;  /* 0x0000000a190d7290 */ /* 0x000fe200087fe40d */
        /* <DEDUP_REMOVED lines=14> */
.L_x_40:
[----:B------:R-:W-:Y:S05]  /*5fb0*/  BSYNC B1 ;  /* 0x0000000000017941 */ /* 0x000fea0003800000 */
.L_x_39:
[----:B------:R-:W2:Y:S01]  /*5fc0*/  LDL.LU R19, [R1+0x2c] ;  /* 0x00002c0001137983 */ /* 0x000ea20000300800 */
[----:B-----5:R-:W-:Y:S01]  /*5fd0*/  IMAD R18, R11, UR19, RZ ;  /* 0x000000130b127c24 */ /* 0x020fe2000f8e02ff */
[----:B------:R-:W-:Y:S02]  /*5fe0*/  ISETP.GT.AND P5, PT, R0, 0x18, P1 ;  /* 0x000000180000780c */ /* 0x000fe40000fa4270 */
[----:B------:R-:W3:Y:S01]  /*5ff0*/  LDL.LU R22, [R1+0x30] ;  /* 0x0000300001167983 */ /* 0x000ee20000300800 */
[----:B--2---:R-:W-:-:S05]  /*6000*/  IMAD R18, R19, UR20, R18 ;  /* 0x0000001413127c24 */ /* 0x004fca000f8e0212 */
[----:B------:R2:W-:Y:S02]  /*6010*/  @P3 STG.E desc[UR16][R20.64+0x20], R18 ;  /* 0x0000201214003986 */ /* 0x0005e4000c101910 */
[----:B--2---:R-:W-:-:S04]  /*6020*/  IMAD.U32 R18, RZ, RZ, UR24 ;  /* 0x00000018ff127e24 */ /* 0x004fc8000f8e00ff */
[----:B------:R-:W-:-:S04]  /*6030*/  IMAD.WIDE.U32 R16, R18, 0x7, R16 ;  /* 0x0000000712107825 */ /* 0x000fc800078e0010 */
[----:B------:R-:W-:Y:S01]  /*6040*/  VIADD R21, R17, UR10 ;  /* 0x0000000a11157c36 */ /* 0x000fe20008000000 */
[----:B------:R-:W-:-:S04]  /*6050*/  IADD3 R17, P3, R6, R16, RZ ;  /* 0x0000001006117210 */ /* 0x000fc80007f7e0ff */
[----:B------:R-:W-:Y:S02]  /*6060*/  IADD3.X R19, R21, R5, RZ, P3, !PT ;  /* 0x0000000515137210 */ /* 0x000fe40001ffe4ff */
[----:B------:R-:W-:-:S04]  /*6070*/  LEA R18, P3, R17, UR26, 0x2 ;  /* 0x0000001a11127c11 */ /* 0x000fc8000f8610ff */
[----:B------:R-:W-:-:S05]  /*6080*/  LEA.HI.X R19, R17, UR27, R19, 0x2, P3 ;  /* 0x0000001b11137c11 */ /* 0x000fca00098f1413 */
[----:B------:R2:W4:Y:S01]  /*6090*/  @P5 LDG.E.LTC128B R11, desc[UR16][R18.64] ;  /* 0x00000010120b5981 */ /* 0x000522000c1e1920 */
[----:B------:R-:W-:Y:S01]  /*60a0*/  UIMAD UR31, UR23, 0x60, URZ ;  /* 0x00000060171f78a4 */ /* 0x000fe2000f8e023f */
[----:B------:R-:W-:Y:S01]  /*60b0*/  IADD3 R20, P4, R16, UR24, RZ ;  /* 0x0000001810147c10 */ /* 0x000fe2000ff9e0ff */
[----:B------:R-:W-:Y:S01]  /*60c0*/  BSSY B1, `(.L_x_41) ;  /* 0x000000f000017945 */ /* 0x000fe20003800000 */
[----:B------:R-:W-:Y:S02]  /*60d0*/  ISETP.GT.AND P3, PT, R0, 0x19, P1 ;  /* 0x000000190000780c */ /* 0x000fe40000f64270 */
[----:B------:R-:W-:Y:S02]  /*60e0*/  IADD3.X R21, R21, UR25, RZ, P4, !PT ;  /* 0x0000001915157c10 */ /* 0x000fe4000a7fe4ff */
[----:B------:R-:W-:Y:S01]  /*60f0*/  IADD3 R17, P4, R20, R6, RZ ;  /* 0x0000000614117210 */ /* 0x000fe20007f9e0ff */
[----:B--2---:R-:W-:-:S04]  /*6100*/  IMAD.U32 R18, RZ, RZ, UR22 ;  /* 0x00000016ff127e24 */ /* 0x004fc8000f8e00ff */
[----:B------:R-:W-:-:S04]  /*6110*/  IMAD.WIDE.U32 R18, R18, 0x60, R12 ;  /* 0x0000006012127825 */ /* 0x000fc800078e000c */
[----:B------:R-:W-:Y:S02]  /*6120*/  VIADD R19, R19, UR31 ;  /* 0x0000001f13137c36 */ /* 0x000fe40008000000 */
[----:B----4-:R-:W-:-:S04]  /*6130*/  IMAD R16, R11, UR19, RZ ;  /* 0x000000130b107c24 */ /* 0x010fc8000f8e02ff */
[----:B---3--:R-:W-:Y:S02]  /*6140*/  IMAD R16, R22, UR20, R16 ;  /* 0x0000001416107c24 */ /* 0x008fe4000f8e0210 */
[----:B------:R-:W-:-:S03]  /*6150*/  IMAD.X R22, R21, 0x1, R5, P4 ;  /* 0x0000000115167824 */ /* 0x000fc600020e0605 */
[----:B------:R2:W-:Y:S02]  /*6160*/  @P5 STG.E desc[UR16][R18.64], R16 ;  /* 0x0000001012005986 */ /* 0x0005e4000c101910 */
[----:B--2---:R-:W-:-:S04]  /*6170*/  LEA R16, P4, R17, UR26, 0x2 ;  /* 0x0000001a11107c11 */ /* 0x004fc8000f8810ff */
[----:B------:R-:W-:Y:S01]  /*6180*/  LEA.HI.X R17, R17, UR27, R22, 0x2, P4 ;  /* 0x0000001b11117c11 */ /* 0x000fe2000a0f1416 */
[----:B------:R-:W-:Y:S08]  /*6190*/  @!P3 BRA `(.L_x_42) ;  /* 0x000000000004b947 */ /* 0x000ff00003800000 */
[----:B------:R2:W5:Y:S02]  /*61a0*/  LDG.E.LTC128B R11, desc[UR16][R16.64] ;  /* 0x00000010100b7981 */ /* 0x000564000c1e1920 */
.L_x_42:
[----:B------:R-:W-:Y:S05]  /*61b0*/  BSYNC B1 ;  /* 0x0000000000017941 */ /* 0x000fea0003800000 */
.L_x_41:
[----:B------:R-:W3:Y:S01]  /*61c0*/  LDL.LU R22, [R1+0x34] ;  /* 0x0000340001167983 */ /* 0x000ee20000300800 */
[----:B------:R-:W-:Y:S02]  /*61d0*/  UIMAD.WIDE.U32 UR14, UR24, 0x7, UR14 ;  /* 0x00000007180e78a5 */ /* 0x000fe4000f8e000e */
[----:B--2---:R-:W-:Y:S01]  /*61e0*/  MOV R16, UR24 ;  /* 0x0000001800107c02 */ /* 0x004fe20008000f00 */
        /* <DEDUP_REMOVED lines=10> */
[----:B-----5:R-:W-:Y:S01]  /*6290*/  IMAD R16, R11, UR19, RZ ;  /* 0x000000130b107c24 */ /* 0x020fe2000f8e02ff */
[----:B------:R-:W-:Y:S01]  /*62a0*/  ISETP.GT.AND P4, PT, R0, 0x18, P2 ;  /* 0x000000180000780c */ /* 0x000fe20001784270 */
[----:B------:R-:W-:Y:S02]  /*62b0*/  IMAD.U32 R17, RZ, RZ, UR22 ;  /* 0x00000016ff117e24 */ /* 0x000fe4000f8e00ff */
[----:B------:R0:W-:Y:S01]  /*62c0*/  STL.64 [R1+0x220], R152 ;  /* 0x0002209801007387 */ /* 0x0001e20000100a00 */
[----:B---3--:R-:W-:Y:S02]  /*62d0*/  IMAD R22, R22, UR20, R16 ;  /* 0x0000001416167c24 */ /* 0x008fe4000f8e0210 */
[----:B------:R-:W-:-:S04]  /*62e0*/  IMAD.WIDE.U32 R16, R17, 0x60, R14 ;  /* 0x0000006011107825 */ /* 0x000fc800078e000e */
[----:B------:R-:W-:-:S05]  /*62f0*/  VIADD R17, R17, UR31 ;  /* 0x0000001f11117c36 */ /* 0x000fca0008000000 */
[----:B------:R0:W-:Y:S01]  /*6300*/  @P3 STG.E desc[UR16][R16.64], R22 ;  /* 0x0000001610003986 */ /* 0x0001e2000c101910 */
[----:B------:R-:W-:Y:S05]  /*6310*/  @!P4 BRA `(.L_x_44) ;  /* 0x000000000004c947 */ /* 0x000fea0003800000 */
[----:B------:R1:W5:Y:S02]  /*6320*/  LDG.E.LTC128B R11, desc[UR16][R152.64+0x20] ;  /* 0x00002010980b7981 */ /* 0x000364000c1e1920 */
.L_x_44:
[----:B------:R-:W-:Y:S05]  /*6330*/  BSYNC B1 ;  /* 0x0000000000017941 */ /* 0x000fea0003800000 */
.L_x_43:
        /* <DEDUP_REMOVED lines=20> */
.L_x_46:
[----:B------:R-:W-:Y:S05]  /*6480*/  BSYNC B1 ;  /* 0x0000000000017941 */ /* 0x000fea0003800000 */
.L_x_45:
        /* <DEDUP_REMOVED lines=31> */
.L_x_48:
[----:B------:R-:W-:Y:S05]  /*6680*/  BSYNC B1 ;  /* 0x0000000000017941 */ /* 0x000fea0003800000 */
.L_x_47:
        /* <DEDUP_REMOVED lines=22> */
.L_x_50:
[----:B------:R-:W-:Y:S05]  /*67f0*/  BSYNC B1 ;  /* 0x0000000000017941 */ /* 0x000fea0003800000 */
.L_x_49:
        /* <DEDUP_REMOVED lines=20> */
.L_x_52:
[----:B------:R-:W-:Y:S05]  /*6940*/  BSYNC B1 ;  /* 0x0000000000017941 */ /* 0x000fea0003800000 */
.L_x_51:
        /* <DEDUP_REMOVED lines=31> */
.L_x_54:
[----:B------:R-:W-:Y:S05]  /*6b40*/  BSYNC B1 ;  /* 0x0000000000017941 */ /* 0x000fea0003800000 */
.L_x_53:
        /* <DEDUP_REMOVED lines=23> */
.L_x_56:
[----:B------:R-:W-:Y:S05]  /*6cc0*/  BSYNC B1 ;  /* 0x0000000000017941 */ /* 0x000fea0003800000 */
.L_x_55:
        /* <DEDUP_REMOVED lines=20> */
.L_x_58:
[----:B------:R-:W-:Y:S05]  /*6e10*/  BSYNC B1 ;  /* 0x0000000000017941 */ /* 0x000fea0003800000 */
.L_x_57:
        /* <DEDUP_REMOVED lines=14> */
[----:B------:R-:W-:Y:S01]  /*6f00*/  IMAD.U32 R18, RZ, RZ, UR22 ;  /* 0x00000016ff127e24 */ /* 0x000fe2000f8e00ff */
[----:B------:R-:W-:Y:S01]  /*6f10*/  UIMAD UR31, UR23, 0xc0, URZ ;  /* 0x000000c0171f78a4 */ /* 0x000fe2000f8e023f */
[----:B------:R-:W-:Y:S01]  /*6f20*/  IADD3 R20, P4, R20, UR24, RZ ;  /* 0x0000001814147c10 */ /* 0x000fe2000ff9e0ff */
[----:B------:R-:W-:Y:S01]  /*6f30*/  BSSY B1, `(.L_x_59) ;  /* 0x000000e000017945 */ /* 0x000fe20003800000 */
[----:B------:R-:W-:Y:S01]  /*6f40*/  ISETP.GT.AND P3, PT, R0, 0x31, P1 ;  /* 0x000000310000780c */ /* 0x000fe20000f64270 */
[----:B------:R-:W-:Y:S01]  /*6f50*/  IMAD.WIDE.U32 R18, R18, 0xc0, R12 ;  /* 0x000000c012127825 */ /* 0x000fe200078e000c */
[----:B------:R-:W-:-:S03]  /*6f60*/  IADD3.X R21, R21, UR25, RZ, P4, !PT ;  /* 0x0000001915157c10 */ /* 0x000fc6000a7fe4ff */
[----:B------:R-:W-:Y:S01]  /*6f70*/  VIADD R19, R19, UR31 ;  /* 0x0000001f13137c36 */ /* 0x000fe20008000000 */
[----:B--2---:R-:W-:Y:S01]  /*6f80*/  IADD3 R17, P4, R20, R6, RZ ;  /* 0x0000000614117210 */ /* 0x004fe20007f9e0ff */
        /* <DEDUP_REMOVED lines=8> */
.L_x_60:
[----:B------:R-:W-:Y:S05]  /*7010*/  BSYNC B1 ;  /* 0x0000000000017941 */ /* 0x000fea0003800000 */
.L_x_59:
        /* <DEDUP_REMOVED lines=23> */
.L_x_62:
[----:B------:R-:W-:Y:S05]  /*7190*/  BSYNC B1 ;  /* 0x0000000000017941 */ /* 0x000fea0003800000 */
.L_x_61:
        /* <DEDUP_REMOVED lines=20> */
.L_x_64:
[----:B------:R-:W-:Y:S05]  /*72e0*/  BSYNC B1 ;  /* 0x0000000000017941 */ /* 0x000fea0003800000 */
.L_x_63:
        /* <DEDUP_REMOVED lines=31> */
.L_x_66:
[----:B------:R-:W-:Y:S05]  /*74e0*/  BSYNC B1 ;  /* 0x0000000000017941 */ /* 0x000fea0003800000 */
.L_x_65:
        /* <DEDUP_REMOVED lines=23> */
.L_x_68:
[----:B------:R-:W-:Y:S05]  /*7660*/  BSYNC B1 ;  /* 0x0000000000017941 */ /* 0x000fea0003800000 */
.L_x_67:
        /* <DEDUP_REMOVED lines=20> */
.L_x_70:
[----:B------:R-:W-:Y:S05]  /*77b0*/  BSYNC B1 ;  /* 0x0000000000017941 */ /* 0x000fea0003800000 */
.L_x_69:
        /* <DEDUP_REMOVED lines=31> */
.L_x_72:
[----:B------:R-:W-:Y:S05]  /*79b0*/  BSYNC B1 ;  /* 0x0000000000017941 */ /* 0x000fea0003800000 */
.L_x_71:
        /* <DEDUP_REMOVED lines=22> */
.L_x_74:
[----:B------:R-:W-:Y:S05]  /*7b20*/  BSYNC B1 ;  /* 0x0000000000017941 */ /* 0x000fea0003800000 */
.L_x_73:
        /* <DEDUP_REMOVED lines=17> */
[----:B------:R0:W-:Y:S10]  /*7c40*/  STL.64 [R1], R152 ;  /* 0x0000009801007387 */ /* 0x0001f40000100a00 */
[----:B------:R-:W-:Y:S05]  /*7c50*/  @!P3 BRA `(.L_x_76) ;  /* 0x000000000004b947 */ /* 0x000fea0003800000 */
[----:B------:R1:W5:Y:S02]  /*7c60*/  LDG.E.LTC128B R11, desc[UR16][R152.64+0x20] ;  /* 0x00002010980b7981 */ /* 0x000364000c1e1920 */
.L_x_76:
[----:B------:R-:W-:Y:S05]  /*7c70*/  BSYNC B1 ;  /* 0x0000000000017941 */ /* 0x000fea0003800000 */
.L_x_75:
        /* <DEDUP_REMOVED lines=31> */
.L_x_78:
[----:B------:R-:W-:Y:S05]  /*7e70*/  BSYNC B1 ;  /* 0x0000000000017941 */ /* 0x000fea0003800000 */
.L_x_77:
        /* <DEDUP_REMOVED lines=11> */
[----:B------:R-:W-:-:S04]  /*7f30*/  LEA R236, P4, R16, UR26, 0x2 ;  /* 0x0000001a10ec7c11 */ /* 0x000fc8000f8810ff */
[----:B------:R-:W-:Y:S01]  /*7f40*/  LEA.HI.X R237, R16, UR27, R17, 0x2, P4 ;  /* 0x0000001b10ed7c11 */ /* 0x000fe2000a0f1411 */
[----:B-----5:R-:W-:Y:S01]  /*7f50*/  IMAD R16, R11, UR19, RZ ;  /* 0x000000130b107c24 */ /* 0x020fe2000f8e02ff */
[----:B------:R-:W-:Y:S01]  /*7f60*/  ISETP.GT.AND P4, PT, R0, 0x48, P2 ;  /* 0x000000480000780c */ /* 0x000fe20001784270 */
[----:B------:R-:W-:Y:S02]  /*7f70*/  IMAD.U32 R17, RZ, RZ, UR22 ;  /* 0x00000016ff117e24 */ /* 0x000fe4000f8e00ff */
[----:B---3--:R-:W-:Y:S02]  /*7f80*/  IMAD R22, R22, UR20, R16 ;  /* 0x0000001416167c24 */ /* 0x008fe4000f8e0210 */
[----:B------:R-:W-:-:S04]  /*7f90*/  IMAD.WIDE.U32 R16, R17, 0x120, R14 ;  /* 0x0000012011107825 */ /* 0x000fc800078e000e */
[----:B------:R-:W-:-:S05]  /*7fa0*/  VIADD R17, R17, UR31 ;  /* 0x0000001f11117c36 */ /* 0x000fca0008000000 */
[----:B------:R2:W-:Y:S01]  /*7fb0*/  @P3 STG.E desc[UR16][R16.64], R22 ;  /* 0x0000001610003986 */ /* 0x0005e2000c101910 */
[----:B------:R-:W-:Y:S05]  /*7fc0*/  @!P4 BRA `(.L_x_80) ;  /* 0x000000000004c947 */ /* 0x000fea0003800000 */
[----:B------:R3:W5:Y:S02]  /*7fd0*/  LDG.E.LTC128B R11, desc[UR16][R236.64+0x20] ;  /* 0x00002010ec0b7981 */ /* 0x000764000c1e1920 */
.L_x_80:
[----:B------:R-:W-:Y:S05]  /*7fe0*/  BSYNC B1 ;  /* 0x0000000000017941 */ /* 0x000fea0003800000 */
.L_x_79:
[----:B------:R-:W4:Y:S01]  /*7ff0*/  LDL.LU R23, [R1+0x98] ;  /* 0x0000980001177983 */ /* 0x000f220000300800 */
[----:B--2--5:R-:W-:Y:S01]  /*8000*/  IMAD R22, R11, UR19, RZ ;  /* 0x000000130b167c24 */ /* 0x024fe2000f8e02ff */
[----:B------:R-:W-:Y:S01]  /*8010*/  UIMAD.WIDE.U32 UR12, UR24, 0x7, UR12 ;  /* 0x00000007180c78a5 */ /* 0x000fe2000f8e000c */
[----:B------:R-:W-:Y:S03]  /*8020*/  BSSY B1, `(.L_x_81) ;  /* 0x0000010000017945 */ /* 0x000fe60003800000 */
[----:B------:R-:W-:-:S04]  /*8030*/  UIADD3 UR12, UP0, UR12, UR24, URZ ;  /* 0x000000180c0c7290 */ /* 0x000fc8000ff1e03f */
[----:B------:R-:W-:Y:S01]  /*8040*/  UIADD3.X UR13, UR25, UR10, UR13, UP0, !UPT ;  /* 0x0000000a190d7290 */ /* 0x000fe200087fe40d */
[----:B----4-:R-:W-:-:S05]  /*8050*/  IMAD R22, R23, UR20, R22 ;  /* 0x0000001417167c24 */ /* 0x010fca000f8e0216 */
[----:B------:R2:W-:Y:S02]  /*8060*/  @P4 STG.E desc[UR16][R18.64+0x20], R22 ;  /* 0x0000201612004986 */ /* 0x0005e4000c101910 */
[----:B--2---:R-:W-:-:S05]  /*8070*/  MOV R18, UR24 ;  /* 0x0000001800127c02 */ /* 0x004fca0008000f00 */
[----:B------:R-:W-:-:S03]  /*8080*/  IMAD.WIDE.U32 R18, R8, R18, UR12 ;  /* 0x0000000c08127e25 */ /* 0x000fc6000f8e0012 */
[----:B------:R-:W-:-:S04]  /*8090*/  IADD3 R18, P3, R2, R18, RZ ;  /* 0x0000001202127210 */ /* 0x000fc80007f7e0ff */
[----:B------:R-:W-:-:S03]  /*80a0*/  IADD3.X R19, R3, R9, R19, P3, !PT ;  /* 0x0000000903137210 */ /* 0x000fc60001ffe413 */
[----:B------:R-:W-:-:S04]  /*80b0*/  IMAD.WIDE.U32 R18, R10, UR8, R18 ;  /* 0x000000080a127c25 */ /* 0x000fc8000f8e0012 */
[----:B------:R-:W-:Y:S01]  /*80c0*/  VIADD R19, R19, UR9 ;  /* 0x0000000913137c36 */ /* 0x000fe20008000000 */
[----:B------:R-:W-:-:S04]  /*80d0*/  LEA R234, P3, R18, UR26, 0x2 ;  /* 0x0000001a12ea7c11 */ /* 0x000fc8000f8610ff */
[----:B------:R-:W-:Y:S02]  /*80e0*/  LEA.HI.X R235, R18, UR27, R19, 0x2, P3 ;  /* 0x0000001b12eb7c11 */ /* 0x000fe400098f1413 */
[----:B------:R-:W-:-:S13]  /*80f0*/  ISETP.GT.AND P3, PT, R0, 0x49, P2 ;  /* 0x000000490000780c */ /* 0x000fda0001764270 */
[----:B------:R-:W-:Y:S05]  /*8100*/  @!P3 BRA `(.L_x_82) ;  /* 0x000000000004b947 */ /* 0x000fea0003800000 */
[----:B------:R2:W5:Y:S02]  /*8110*/  LDG.E.LTC128B R11, desc[UR16][R234.64+0x20] ;  /* 0x00002010ea0b7981 */ /* 0x000564000c1e1920 */
.L_x_82:
[----:B------:R-:W-:Y:S05]  /*8120*/  BSYNC B1 ;  /* 0x0000000000017941 */ /* 0x000fea0003800000 */
.L_x_81:
[----:B------:R-:W4:Y:S01]  /*8130*/  LDL.LU R19, [R1+0x9c] ;  /* 0x00009c0001137983 */ /* 0x000f220000300800 */
[----:B-----5:R-:W-:Y:S01]  /*8140*/  IMAD R18, R11, UR19, RZ ;  /* 0x000000130b127c24 */ /* 0x020fe2000f8e02ff */
[----:B------:R-:W-:Y:S02]  /*8150*/  ISETP.GT.AND P5, PT, R0, 0x50, P1 ;  /* 0x000000500000780c */ /* 0x000fe40000fa4270 */
[----:B------:R-:W3:Y:S01]  /*8160*/  LDL.LU R22, [R1+0xa0] ;  /* 0x0000a00001167983 */ /* 0x000ee20000300800 */
[----:B----4-:R-:W-:-:S05]  /*8170*/  IMAD R18, R19, UR20, R18 ;  /* 0x0000001413127c24 */ /* 0x010fca000f8e0212 */
[----:B------:R4:W-:Y:S02]  /*8180*/  @P3 STG.E desc[UR16][R16.64+0x20], R18 ;  /* 0x0000201210003986 */ /* 0x0009e4000c101910 */
[----:B----4-:R-:W-:-:S04]  /*8190*/  IMAD.U32 R16, RZ, RZ, UR24 ;  /* 0x00000018ff107e24 */ /* 0x010fc8000f8e00ff */
[----:B------:R-:W-:-:S04]  /*81a0*/  IMAD.WIDE.U32 R20, R16, 0x7, R20 ;  /* 0x0000000710147825 */ /* 0x000fc800078e0014 */
[----:B------:R-:W-:Y:S01]  /*81b0*/  VIADD R21, R21, UR10 ;  /* 0x0000000a15157c36 */ /* 0x000fe20008000000 */
[----:B------:R-:W-:-:S04]  /*81c0*/  IADD3 R17, P3, R6, R20, RZ ;  /* 0x0000001406117210 */ /* 0x000fc80007f7e0ff */
[----:B------:R-:W-:Y:S02]  /*81d0*/  IADD3.X R18, R21, R5, RZ, P3, !PT ;  /* 0x0000000515127210 */ /* 0x000fe40001ffe4ff */
[----:B------:R-:W-:-:S04]  /*81e0*/  LEA R16, P3, R17, UR26, 0x2 ;  /* 0x0000001a11107c11 */ /* 0x000fc8000f8610ff */
[----:B------:R-:W-:-:S05]  /*81f0*/  LEA.HI.X R17, R17, UR27, R18, 0x2, P3 ;  /* 0x0000001b11117c11 */ /* 0x000fca00098f1412 */
[----:B------:R4:W2:Y:S01]  /*8200*/  @P5 LDG.E.LTC128B R11, desc[UR16][R16.64] ;  /* 0x00000010100b5981 */ /* 0x0008a2000c1e1920 */
        /* <DEDUP_REMOVED lines=8> */
[----:B----4-:R-:W-:Y:S01]  /*8290*/  IADD3 R17, P4, R20, R6, RZ ;  /* 0x0000000614117210 */ /* 0x010fe20007f9e0ff */
[----:B--2---:R-:W-:-:S04]  /*82a0*/  IMAD R16, R11, UR19, RZ ;  /* 0x000000130b107c24 */ /* 0x004fc8000f8e02ff */
[----:B---3--:R-:W-:Y:S02]  /*82b0*/  IMAD R16, R22, UR20, R16 ;  /* 0x0000001416107c24 */ /* 0x008fe4000f8e0210 */
[----:B------:R-:W-:-:S03]  /*82c0*/  IMAD.X R22, R21, 0x1, R5, P4 ;  /* 0x0000000115167824 */ /* 0x000fc600020e0605 */
[----:B------:R2:W-:Y:S02]  /*82d0*/  @P5 STG.E desc[UR16][R18.64], R16 ;  /* 0x0000001012005986 */ /* 0x0005e4000c101910 */
[----:B--2---:R-:W-:-:S04]  /*82e0*/  LEA R16, P4, R17, UR26, 0x2 ;  /* 0x0000001a11107c11 */ /* 0x004fc8000f8810ff */
[----:B------:R-:W-:Y:S01]  /*82f0*/  LEA.HI.X R17, R17, UR27, R22, 0x2, P4 ;  /* 0x0000001b11117c11 */ /* 0x000fe2000a0f1416 */
[----:B------:R-:W-:Y:S08]  /*8300*/  @!P3 BRA `(.L_x_84) ;  /* 0x000000000004b947 */ /* 0x000ff00003800000 */
[----:B------:R2:W5:Y:S02]  /*8310*/  LDG.E.LTC128B R11, desc[UR16][R16.64] ;  /* 0x00000010100b7981 */ /* 0x000564000c1e1920 */
.L_x_84:
[----:B------:R-:W-:Y:S05]  /*8320*/  BSYNC B1 ;  /* 0x0000000000017941 */ /* 0x000fea0003800000 */
.L_x_83:
        /* <DEDUP_REMOVED lines=22> */
.L_x_86:
[----:B------:R-:W-:Y:S05]  /*8490*/  BSYNC B1 ;  /* 0x0000000000017941 */ /* 0x000fea0003800000 */
.L_x_85:
        /* <DEDUP_REMOVED lines=19> */
.L_x_88:
[----:B------:R-:W-:Y:S05]  /*85d0*/  BSYNC B1 ;  /* 0x0000000000017941 */ /* 0x000fea0003800000 */
.L_x_87:
        /* <DEDUP_REMOVED lines=14> */
[----:B------:R-:W-:Y:S01]  /*86c0*/  UIMAD UR31, UR23, 0x160, URZ ;  /* 0x00000160171f78a4 */ /* 0x000fe2000f8e023f */
[----:B------:R-:W-:Y:S01]  /*86d0*/  IADD3 R20, P4, R20, UR24, RZ ;  /* 0x0000001814147c10 */ /* 0x000fe2000ff9e0ff */
[----:B------:R-:W-:Y:S01]  /*86e0*/  BSSY B1, `(.L_x_89) ;  /* 0x000000f000017945 */ /* 0x000fe20003800000 */
[----:B------:R-:W-:Y:S02]  /*86f0*/  ISETP.GT.AND P3, PT, R0, 0x59, P1 ;  /* 0x000000590000780c */ /* 0x000fe40000f64270 */
[----:B------:R-:W-:Y:S01]  /*8700*/  IADD3.X R21, R18, UR25, RZ, P4, !PT ;  /* 0x0000001912157c10 */ /* 0x000fe2000a7fe4ff */
[----:B----4-:R-:W-:-:S04]  /*8710*/  IMAD.U32 R16, RZ, RZ, UR22 ;  /* 0x00000016ff107e24 */ /* 0x010fc8000f8e00ff */
[----:B------:R-:W-:-:S04]  /*8720*/  IMAD.WIDE.U32 R16, R16, 0x160, R12 ;  /* 0x0000016010107825 */ /* 0x000fc800078e000c */
[----:B------:R-:W-:Y:S02]  /*8730*/  VIADD R17, R17, UR31 ;  /* 0x0000001f11117c36 */ /* 0x000fe40008000000 */
[----:B--2---:R-:W-:-:S04]  /*8740*/  IMAD R19, R11, UR19, RZ ;  /* 0x000000130b137c24 */ /* 0x004fc8000f8e02ff */
[----:B---3--:R-:W-:-:S05]  /*8750*/  IMAD R19, R22, UR20, R19 ;  /* 0x0000001416137c24 */ /* 0x008fca000f8e0213 */
[----:B------:R2:W-:Y:S02]  /*8760*/  @P5 STG.E desc[UR16][R16.64], R19 ;  /* 0x0000001310005986 */ /* 0x0005e4000c101910 */
[----:B--2---:R-:W-:-:S05]  /*8770*/  IADD3 R19, P4, R20, R6, RZ ;  /* 0x0000000614137210 */ /* 0x004fca0007f9e0ff */
[----:B------:R-:W-:Y:S01]  /*8780*/  IMAD.X R22, R21, 0x1, R5, P4 ;  /* 0x0000000115167824 */ /* 0x000fe200020e0605 */
[----:B------:R-:W-:-:S04]  /*8790*/  LEA R18, P4, R19, UR26, 0x2 ;  /* 0x0000001a13127c11 */ /* 0x000fc8000f8810ff */
[----:B------:R-:W-:Y:S01]  /*87a0*/  LEA.HI.X R19, R19, UR27, R22, 0x2, P4 ;  /* 0x0000001b13137c11 */ /* 0x000fe2000a0f1416 */
[----:B------:R-:W-:Y:S08]  /*87b0*/  @!P3 BRA `(.L_x_90) ;  /* 0x000000000004b947 */ /* 0x000ff00003800000 */
[----:B------:R2:W5:Y:S02]  /*87c0*/  LDG.E.LTC128B R11, desc[UR16][R18.64] ;  /* 0x00000010120b7981 */ /* 0x000564000c1e1920 */
.L_x_90:
[----:B------:R-:W-:Y:S05]  /*87d0*/  BSYNC B1 ;  /* 0x0000000000017941 */ /* 0x000fea0003800000 */
.L_x_89:
[----:B------:R-:W3:Y:S01]  /*87e0*/  LDL.LU R23, [R1+0xb4] ;  /* 0x0000b40001177983 */ /* 0x000ee20000300800 */
[----:B------:R-:W-:Y:S02]  /*87f0*/  UIMAD.WIDE.U32 UR14, UR24, 0x7, UR14 ;  /* 0x00000007180e78a5 */ /* 0x000fe4000f8e000e */
[----:B--2---:R-:W-:Y:S01]  /*8800*/  MOV R18, UR24 ;  /* 0x0000001800127c02 */ /* 0x004fe20008000f00 */
[----:B-----5:R-:W-:Y:S01]  /*8810*/  IMAD R22, R11, UR19, RZ ;  /* 0x000000130b167c24 */ /* 0x020fe2000f8e02ff */
        /* <DEDUP_REMOVED lines=10> */
[----:B------:R-:W-:Y:S01]  /*88c0*/  IMAD.U32 R18, RZ, RZ, UR22 ;  /* 0x00000016ff127e24 */ /* 0x000fe2000f8e00ff */
[----:B------:R-:W-:-:S03]  /*88d0*/  ISETP.GT.AND P4, PT, R0, 0x58, P2 ;  /* 0x000000580000780c */ /* 0x000fc60001784270 */
[----:B------:R-:W-:-:S04]  /*88e0*/  IMAD.WIDE.U32 R18, R18, 0x160, R14 ;  /* 0x0000016012127825 */ /* 0x000fc800078e000e */
[----:B------:R-:W-:Y:S02]  /*88f0*/  VIADD R19, R19, UR31 ;  /* 0x0000001f13137c36 */ /* 0x000fe40008000000 */
[----:B---3--:R-:W-:-:S05]  /*8900*/  IMAD R22, R23, UR20, R22 ;  /* 0x0000001417167c24 */ /* 0x008fca000f8e0216 */
[----:B------:R2:W-:Y:S01]  /*8910*/  @P3 STG.E desc[UR16][R18.64], R22 ;  /* 0x0000001612003986 */ /* 0x0005e2000c101910 */
[----:B------:R-:W-:Y:S05]  /*8920*/  @!P4 BRA `(.L_x_92) ;  /* 0x000000000004c947 */ /* 0x000fea0003800000 */
[----:B------:R3:W5:Y:S02]  /*8930*/  LDG.E.LTC128B R11, desc[UR16][R228.64+0x20] ;  /* 0x00002010e40b7981 */ /* 0x000764000c1e1920 */
.L_x_92:
[----:B------:R-:W-:Y:S05]  /*8940*/  BSYNC B1 ;  /* 0x0000000000017941 */ /* 0x000fea0003800000 */
.L_x_91:
        /* <DEDUP_REMOVED lines=19> */
.L_x_94:
[----:B------:R-:W-:Y:S05]  /*8a80*/  BSYNC B1 ;  /* 0x0000000000017941 */ /* 0x000fea0003800000 */
.L_x_93:
        /* <DEDUP_REMOVED lines=31> */
.L_x_96:
[----:B------:R-:W-:Y:S05]  /*8c80*/  BSYNC B1 ;  /* 0x0000000000017941 */ /* 0x000fea0003800000 */
.L_x_95:
[----:B01----:R-:W3:Y:S01]  /*8c90*/  LDL.LU R153, [R1+0xc4] ;  /* 0x0000c40001997983 */ /* 0x003ee20000300800 */
        /* <DEDUP_REMOVED lines=21> */
.L_x_98:
[----:B------:R-:W-:Y:S05]  /*8df0*/  BSYNC B1 ;  /* 0x0000000000017941 */ /* 0x000fea0003800000 */
.L_x_97:
        /* <DEDUP_REMOVED lines=19> */
.L_x_100:
[----:B------:R-:W-:Y:S05]  /*8f30*/  BSYNC B1 ;  /* 0x0000000000017941 */ /* 0x000fea0003800000 */
.L_x_99:
        /* <DEDUP_REMOVED lines=31> */
.L_x_102:
[----:B------:R-:W-:Y:S05]  /*9130*/  BSYNC B1 ;  /* 0x0000000000017941 */ /* 0x000fea0003800000 */
.L_x_101:
        /* <DEDUP_REMOVED lines=22> */
.L_x_104:
[----:B------:R-:W-:Y:S05]  /*92a0*/  BSYNC B1 ;  /* 0x0000000000017941 */ /* 0x000fea0003800000 */
.L_x_103:
        /* <DEDUP_REMOVED lines=19> */
.L_x_106:
[----:B------:R-:W-:Y:S05]  /*93e0*/  BSYNC B1 ;  /* 0x0000000000017941 */ /* 0x000fea0003800000 */
.L_x_105:
        /* <DEDUP_REMOVED lines=18> */
[----:B------:R-:W-:Y:S02]  /*9510*/  IADD3.X R157, R153, UR25, RZ, P4, !PT ;  /* 0x00000019999d7c10 */ /* 0x000fe4000a7fe4ff */
[----:B------:R-:W-:Y:S01]  /*9520*/  IADD3 R153, P4, R156, R6, RZ ;  /* 0x000000069c997210 */ /* 0x000fe20007f9e0ff */
[----:B----4-:R-:W-:-:S04]  /*9530*/  IMAD.U32 R154, RZ, RZ, UR22 ;  /* 0x00000016ff9a7e24 */ /* 0x010fc8000f8e00ff */
[----:B------:R-:W-:-:S04]  /*9540*/  IMAD.WIDE.U32 R154, R154, 0x1c0, R12 ;  /* 0x000001c09a9a7825 */ /* 0x000fc800078e000c */
[----:B------:R-:W-:Y:S02]  /*9550*/  VIADD R155, R155, UR31 ;  /* 0x0000001f9b9b7c36 */ /* 0x000fe40008000000 */
        /* <DEDUP_REMOVED lines=8> */
.L_x_108:
[----:B------:R-:W-:Y:S05]  /*95e0*/  BSYNC B1 ;  /* 0x0000000000017941 */ /* 0x000fea0003800000 */
.L_x_107:
        /* <DEDUP_REMOVED lines=22> */
.L_x_110:
[----:B------:R-:W-:Y:S05]  /*9750*/  BSYNC B1 ;  /* 0x0000000000017941 */ /* 0x000fea0003800000 */
.L_x_109:
        /* <DEDUP_REMOVED lines=19> */
.L_x_112:
[----:B------:R-:W-:Y:S05]  /*9890*/  BSYNC B1 ;  /* 0x0000000000017941 */ /* 0x000fea0003800000 */
.L_x_111:
        /* <DEDUP_REMOVED lines=31> */
.L_x_114:
[----:B------:R-:W-:Y:S05]  /*9a90*/  BSYNC B1 ;  /* 0x0000000000017941 */ /* 0x000fea0003800000 */
.L_x_113:
        /* <DEDUP_REMOVED lines=22> */
.L_x_116:
[----:B------:R-:W-:Y:S05]  /*9c00*/  BSYNC B1 ;  /* 0x0000000000017941 */ /* 0x000fea0003800000 */
.L_x_115:
        /* <DEDUP_REMOVED lines=19> */
.L_x_118:
[----:B------:R-:W-:Y:S05]  /*9d40*/  BSYNC B1 ;  /* 0x0000000000017941 */ /* 0x000fea0003800000 */
.L_x_117:
[----:B------:R-:W4:Y:S01]  /*9d50*/  LDL.LU R166, [R1+0xfc] ;  /* 0x0000fc0001a67983 */ /* 0x000f220000300800 */
[----:B-----5:R-:W-:-:S03]  /*9d60*/  IMAD R164, R11, UR19, RZ ;  /* 0x000000130ba47c24 */ /* 0x020fc6000f8e02ff */
[----:B------:R-:W3:Y:S01]  /*9d70*/  LDL.LU R165, [R1+0x100] ;  /* 0x0001000001a57983 */ /* 0x000ee20000300800 */
[----:B----4-:R-:W-:-:S05]  /*9d80*/  IMAD R164, R166, UR20, R164 ;  /* 0x00000014a6a47c24 */ /* 0x010fca000f8e02a4 */
[----:B------:R4:W-:Y:S01]  /*9d90*/  @P3 STG.E desc[UR16][R162.64+0x20], R164 ;  /* 0x000020a4a2003986 */ /* 0x0009e2000c101910 */
[----:B------:R-:W-:Y:S01]  /*9da0*/  ISETP.GT.AND P3, PT, R0, 0x80, P1 ;  /* 0x000000800000780c */ /* 0x000fe20000f64270 */
        /* <DEDUP_REMOVED lines=8> */
[----:B------:R-:W-:Y:S01]  /*9e30*/  USHF.L.U32 UR31, UR22, 0x9, URZ ;  /* 0x00000009161f7899 */ /* 0x000fe2000800063f */
[----:B------:R-:W-:Y:S01]  /*9e40*/  BSSY B1, `(.L_x_119) ;  /* 0x0000010000017945 */ /* 0x000fe20003800000 */
[----:B------:R-:W-:-:S04]  /*9e50*/  USHF.L.U64.HI UR32, UR22, 0x9, UR23 ;  /* 0x0000000916207899 */ /* 0x000fc80008010217 */
[----:B----4-:R-:W-:-:S04]  /*9e60*/  IADD3 R160, P4, R12, UR31, RZ ;  /* 0x0000001f0ca07c10 */ /* 0x010fc8000ff9e0ff */
[----:B------:R-:W-:Y:S02]  /*9e70*/  IADD3.X R161, R13, UR32, RZ, P4, !PT ;  /* 0x000000200da17c10 */ /* 0x000fe4000a7fe4ff */
[----:B------:R-:W-:-:S04]  /*9e80*/  IADD3 R162, P4, R162, UR24, RZ ;  /* 0x00000018a2a27c10 */ /* 0x000fc8000ff9e0ff */
[----:B------:R-:W-:Y:S01]  /*9e90*/  IADD3.X R163, R163, UR25, RZ, P4, !PT ;  /* 0x00000019a3a37c10 */ /* 0x000fe2000a7fe4ff */
[----:B--2---:R-:W-:-:S04]  /*9ea0*/  IMAD R164, R11, UR19, RZ ;  /* 0x000000130ba47c24 */ /* 0x004fc8000f8e02ff */
[----:B---3--:R-:W-:Y:S01]  /*9eb0*/  IMAD R164, R165, UR20, R164 ;  /* 0x00000014a5a47c24 */ /* 0x008fe2000f8e02a4 */
[----:B------:R-:W-:-:S04]  /*9ec0*/  IADD3 R165, P4, R162, R6, RZ ;  /* 0x00000006a2a57210 */ /* 0x000fc80007f9e0ff */
[----:B------:R2:W-:Y:S01]  /*9ed0*/  @P3 STG.E desc[UR16][R160.64], R164 ;  /* 0x000000a4a0003986 */ /* 0x0005e2000c101910 */
[----:B------:R-:W-:Y:S01]  /*9ee0*/  ISETP.GT.AND P3, PT, R0, 0x81, P1 ;  /* 0x000000810000780c */ /* 0x000fe20000f64270 */
[----:B------:R-:W-:Y:S01]  /*9ef0*/  IMAD.X R166, R163, 0x1, R5, P4 ;  /* 0x00000001a3a67824 */ /* 0x000fe200020e0605 */
[----:B--2---:R-:W-:-:S04]  /*9f00*/  LEA R164, P4, R165, UR26, 0x2 ;  /* 0x0000001aa5a47c11 */ /* 0x004fc8000f8810ff */
[----:B------:R-:W-:-:S07]  /*9f10*/  LEA.HI.X R165, R165, UR27, R166, 0x2, P4 ;  /* 0x0000001ba5a57c11 */ /* 0x000fce000a0f14a6 */
[----:B------:R-:W-:Y:S05]  /*9f20*/  @!P3 BRA `(.L_x_120) ;  /* 0x000000000004b947 */ /* 0x000fea0003800000 */
[----:B------:R2:W5:Y:S02]  /*9f30*/  LDG.E.LTC128B R11, desc[UR16][R164.64] ;  /* 0x00000010a40b7981 */ /* 0x000564000c1e1920 */
.L_x_120:
[----:B------:R-:W-:Y:S05]  /*9f40*/  BSYNC B1 ;  /* 0x0000000000017941 */ /* 0x000fea0003800000 */
.L_x_119:
[----:B------:R-:W3:Y:S01]  /*9f50*/  LDL.LU R169, [R1+0x104] ;  /* 0x0001040001a97983 */ /* 0x000ee20000300800 */
[----:B------:R-:W-:Y:S02]  /*9f60*/  UIMAD.WIDE.U32 UR14, UR24, 0x7, UR14 ;  /* 0x00000007180e78a5 */ /* 0x000fe4000f8e000e */
[----:B--2---:R-:W-:Y:S01]  /*9f70*/  IMAD.U32 R164, RZ, RZ, UR24 ;  /* 0x00000018ffa47e24 */ /* 0x004fe2000f8e00ff */
[----:B------:R-:W-:Y:S01]  /*9f80*/  ISETP.GT.AND P5, PT, R0, 0x80, P2 ;  /* 0x000000800000780c */ /* 0x000fe200017a4270 */
[----:B-----5:R-:W-:Y:S01]  /*9f90*/  IMAD R168, R11, UR19, RZ ;  /* 0x000000130ba87c24 */ /* 0x020fe2000f8e02ff */
[----:B------:R-:W-:Y:S01]  /*9fa0*/  UIADD3 UR14, UP0, UR14, UR24, URZ ;  /* 0x000000180e0e7290 */ /* 0x000fe2000ff1e03f */
[----:B------:R-:W-:Y:S03]  /*9fb0*/  BSSY B1, `(.L_x_121) ;  /* 0x000000f000017945 */ /* 0x000fe60003800000 */
[----:B------:R-:W-:-:S06]  /*9fc0*/  UIADD3.X UR15, UR25, UR10, UR15, UP0, !UPT ;  /* 0x0000000a190f7290 */ /* 0x000fcc00087fe40f */
[----:B------:R-:W-:-:S03]  /*9fd0*/  IMAD.WIDE.U32 R164, R8, R164, UR14 ;  /* 0x0000000e08a47e25 */ /* 0x000fc6000f8e00a4 */
[----:B------:R-:W-:-:S04]  /*9fe0*/  IADD3 R166, P4, R2, R164, RZ ;  /* 0x000000a402a67210 */ /* 0x000fc80007f9e0ff */
[----:B------:R-:W-:-:S03]  /*9ff0*/  IADD3.X R167, R3, R9, R165, P4, !PT ;  /* 0x0000000903a77210 */ /* 0x000fc600027fe4a5 */
[----:B------:R-:W-:-:S04]  /*a000*/  IMAD.WIDE.U32 R166, R10, UR8, R166 ;  /* 0x000000080aa67c25 */ /* 0x000fc8000f8e00a6 */
[----:B------:R-:W-:Y:S01]  /*a010*/  VIADD R165, R167, UR9 ;  /* 0x00000009a7a57c36 */ /* 0x000fe20008000000 */
[----:B------:R-:W-:-:S04]  /*a020*/  LEA R164, P4, R166, UR26, 0x2 ;  /* 0x0000001aa6a47c11 */ /* 0x000fc8000f8810ff */
[----:B------:R-:W-:Y:S02]  /*a030*/  LEA.HI.X R165, R166, UR27, R165, 0x2, P4 ;  /* 0x0000001ba6a57c11 */ /* 0x000fe4000a0f14a5 */
[----:B------:R-:W-:-:S04]  /*a040*/  IADD3 R166, P4, R14, UR31, RZ ;  /* 0x0000001f0ea67c10 */ /* 0x000fc8000ff9e0ff */
[----:B------:R-:W-:Y:S01]  /*a050*/  IADD3.X R167, R15, UR32, RZ, P4, !PT ;  /* 0x000000200fa77c10 */ /* 0x000fe2000a7fe4ff */
[----:B---3--:R-:W-:-:S05]  /*a060*/  IMAD R168, R169, UR20, R168 ;  /* 0x00000014a9a87c24 */ /* 0x008fca000f8e02a8 */
[----:B------:R2:W-:Y:S01]  /*a070*/  @P3 STG.E desc[UR16][R166.64], R168 ;  /* 0x000000a8a6003986 */ /* 0x0005e2000c101910 */
[----:B------:R-:W-:Y:S05]  /*a080*/  @!P5 BRA `(.L_x_122) ;  /* 0x000000000004d947 */ /* 0x000fea0003800000 */
[----:B------:R3:W5:Y:S02]  /*a090*/  LDG.E.LTC128B R11, desc[UR16][R164.64+0x20] ;  /* 0x00002010a40b7981 */ /* 0x000764000c1e1920 */
.L_x_122:
[----:B------:R-:W-:Y:S05]  /*a0a0*/  BSYNC B1 ;  /* 0x0000000000017941 */ /* 0x000fea0003800000 */
.L_x_121:
        /* <DEDUP_REMOVED lines=19> */
.L_x_124:
[----:B------:R-:W-:Y:S05]  /*a1e0*/  BSYNC B1 ;  /* 0x0000000000017941 */ /* 0x000fea0003800000 */
.L_x_123:
        /* <DEDUP_REMOVED lines=23> */
[----:B---3--:R-:W-:Y:S01]  /*a360*/  IMAD R168, R169, UR20, R168 ;  /* 0x00000014a9a87c24 */ /* 0x008fe2000f8e02a8 */
[----:B------:R-:W-:-:S04]  /*a370*/  IADD3 R169, P4, R162, R6, RZ ;  /* 0x00000006a2a97210 */ /* 0x000fc80007f9e0ff */
[----:B------:R2:W-:Y:S01]  /*a380*/  @P5 STG.E desc[UR16][R166.64], R168 ;  /* 0x000000a8a6005986 */ /* 0x0005e2000c101910 */
[----:B------:R-:W-:Y:S01]  /*a390*/  IMAD.X R170, R163, 0x1, R5, P4 ;  /* 0x00000001a3aa7824 */ /* 0x000fe200020e0605 */
[----:B--2---:R-:W-:-:S04]  /*a3a0*/  LEA R168, P4, R169, UR26, 0x2 ;  /* 0x0000001aa9a87c11 */ /* 0x004fc8000f8810ff */
[----:B------:R-:W-:Y:S01]  /*a3b0*/  LEA.HI.X R169, R169, UR27, R170, 0x2, P4 ;  /* 0x0000001ba9a97c11 */ /* 0x000fe2000a0f14aa */
[----:B------:R-:W-:Y:S08]  /*a3c0*/  @!P3 BRA `(.L_x_126) ;  /* 0x000000000004b947 */ /* 0x000ff00003800000 */
[----:B------:R2:W5:Y:S02]  /*a3d0*/  LDG.E.LTC128B R11, desc[UR16][R168.64] ;  /* 0x00000010a80b7981 */ /* 0x000564000c1e1920 */
.L_x_126:
[----:B------:R-:W-:Y:S05]  /*a3e0*/  BSYNC B1 ;  /* 0x0000000000017941 */ /* 0x000fea0003800000 */
.L_x_125:
        /* <DEDUP_REMOVED lines=22> */
.L_x_128:
[----:B------:R-:W-:Y:S05]  /*a550*/  BSYNC B1 ;  /* 0x0000000000017941 */ /* 0x000fea0003800000 */
.L_x_127:
        /* <DEDUP_REMOVED lines=19> */
.L_x_130:
[----:B------:R-:W-:Y:S05]  /*a690*/  BSYNC B1 ;  /* 0x0000000000017941 */ /* 0x000fea0003800000 */
.L_x_129:
        /* <DEDUP_REMOVED lines=31> */
.L_x_132:
[----:B------:R-:W-:Y:S05]  /*a890*/  BSYNC B1 ;  /* 0x0000000000017941 */ /* 0x000fea0003800000 */
.L_x_131:
        /* <DEDUP_REMOVED lines=22> */
.L_x_134:
[----:B------:R-:W-:Y:S05]  /*aa00*/  BSYNC B1 ;  /* 0x0000000000017941 */ /* 0x000fea0003800000 */
.L_x_133:
        /* <DEDUP_REMOVED lines=19> */
.L_x_136:
[----:B------:R-:W-:Y:S05]  /*ab40*/  BSYNC B1 ;  /* 0x0000000000017941 */ /* 0x000fea0003800000 */
.L_x_135:
        /* <DEDUP_REMOVED lines=31> */
.L_x_138:
[----:B------:R-:W-:Y:S05]  /*ad40*/  BSYNC B1 ;  /* 0x0000000000017941 */ /* 0x000fea0003800000 */
.L_x_137:
        /* <DEDUP_REMOVED lines=22> */
.L_x_140:
[----:B------:R-:W-:Y:S05]  /*aeb0*/  BSYNC B1 ;  /* 0x0000000000017941 */ /* 0x000fea0003800000 */
.L_x_139:
        /* <DEDUP_REMOVED lines=19> */
.L_x_142:
[----:B------:R-:W-:Y:S05]  /*aff0*/  BSYNC B1 ;  /* 0x0000000000017941 */ /* 0x000fea0003800000 */
.L_x_141:
        /* <DEDUP_REMOVED lines=31> */
.L_x_144:
[----:B------:R-:W-:Y:S05]  /*b1f0*/  BSYNC B1 ;  /* 0x0000000000017941 */ /* 0x000fea0003800000 */
.L_x_143:
        /* <DEDUP_REMOVED lines=22> */
.L_x_146:
[----:B------:R-:W-:Y:S05]  /*b360*/  BSYNC B1 ;  /* 0x0000000000017941 */ /* 0x000fea0003800000 */
.L_x_145:
        /* <DEDUP_REMOVED lines=19> */
.L_x_148:
[----:B------:R-:W-:Y:S05]  /*b4a0*/  BSYNC B1 ;  /* 0x0000000000017941 */ /* 0x000fea0003800000 */
.L_x_147:
        /* <DEDUP_REMOVED lines=31> */
.L_x_150:
[----:B------:R-:W-:Y:S05]  /*b6a0*/  BSYNC B1 ;  /* 0x0000000000017941 */ /* 0x000fea0003800000 */
.L_x_149:
        /* <DEDUP_REMOVED lines=22> */
.L_x_152:
[----:B------:R-:W-:Y:S05]  /*b810*/  BSYNC B1 ;  /* 0x0000000000017941 */ /* 0x000fea0003800000 */
.L_x_151:
        /* <DEDUP_REMOVED lines=19> */
.L_x_154:
[----:B------:R-:W-:Y:S05]  /*b950*/  BSYNC B1 ;  /* 0x0000000000017941 */ /* 0x000fea0003800000 */
.L_x_153:
        /* <DEDUP_REMOVED lines=31> */
.L_x_156:
[----:B------:R-:W-:Y:S05]  /*bb50*/  BSYNC B1 ;  /* 0x0000000000017941 */ /* 0x000fea0003800000 */
.L_x_155:
        /* <DEDUP_REMOVED lines=22> */
.L_x_158:
[----:B------:R-:W-:Y:S05]  /*bcc0*/  BSYNC B1 ;  /* 0x0000000000017941 */ /* 0x000fea0003800000 */
.L_x_157:
        /* <DEDUP_REMOVED lines=19> */
.L_x_160:
[----:B------:R-:W-:Y:S05]  /*be00*/  BSYNC B1 ;  /* 0x0000000000017941 */ /* 0x000fea0003800000 */
.L_x_159:
        /* <DEDUP_REMOVED lines=31> */
.L_x_162:
[----:B------:R-:W-:Y:S05]  /*c000*/  BSYNC B1 ;  /* 0x0000000000017941 */ /* 0x000fea0003800000 */
.L_x_161:
        /* <DEDUP_REMOVED lines=22> */
.L_x_164:
[----:B------:R-:W-:Y:S05]  /*c170*/  BSYNC B1 ;  /* 0x0000000000017941 */ /* 0x000fea0003800000 */
.L_x_163:
        /* <DEDUP_REMOVED lines=19> */
.L_x_166:
[----:B------:R-:W-:Y:S05]  /*c2b0*/  BSYNC B1 ;  /* 0x0000000000017941 */ /* 0x000fea0003800000 */
.L_x_165:
        /* <DEDUP_REMOVED lines=31> */
.L_x_168:
[----:B------:R-:W-:Y:S05]  /*c4b0*/  BSYNC B1 ;  /* 0x0000000000017941 */ /* 0x000fea0003800000 */
.L_x_167:
        /* <DEDUP_REMOVED lines=22> */
.L_x_170:
[----:B------:R-:W-:Y:S05]  /*c620*/  BSYNC B1 ;  /* 0x0000000000017941 */ /* 0x000fea0003800000 */
.L_x_169:
        /* <DEDUP_REMOVED lines=19> */
.L_x_172:
[----:B------:R-:W-:Y:S05]  /*c760*/  BSYNC B1 ;  /* 0x0000000000017941 */ /* 0x000fea0003800000 */
.L_x_171:
        /* <DEDUP_REMOVED lines=31> */
.L_x_174:
[----:B------:R-:W-:Y:S05]  /*c960*/  BSYNC B1 ;  /* 0x0000000000017941 */ /* 0x000fea0003800000 */
.L_x_173:
        /* <DEDUP_REMOVED lines=22> */
.L_x_176:
[----:B------:R-:W-:Y:S05]  /*cad0*/  BSYNC B1 ;  /* 0x0000000000017941 */ /* 0x000fea0003800000 */
.L_x_175:
        /* <DEDUP_REMOVED lines=19> */
.L_x_178:
[----:B------:R-:W-:Y:S05]  /*cc10*/  BSYNC B1 ;  /* 0x0000000000017941 */ /* 0x000fea0003800000 */
.L_x_177:
        /* <DEDUP_REMOVED lines=31> */
.L_x_180:
[----:B------:R-:W-:Y:S05]  /*ce10*/  BSYNC B1 ;  /* 0x0000000000017941 */ /* 0x000fea0003800000 */
.L_x_179:
        /* <DEDUP_REMOVED lines=22> */
.L_x_182:
[----:B------:R-:W-:Y:S05]  /*cf80*/  BSYNC B1 ;  /* 0x0000000000017941 */ /* 0x000fea0003800000 */
.L_x_181:
        /* <DEDUP_REMOVED lines=19> */
.L_x_184:
[----:B------:R-:W-:Y:S05]  /*d0c0*/  BSYNC B1 ;  /* 0x0000000000017941 */ /* 0x000fea0003800000 */
.L_x_183:
        /* <DEDUP_REMOVED lines=31> */
.L_x_186:
[----:B------:R-:W-:Y:S05]  /*d2c0*/  BSYNC B1 ;  /* 0x0000000000017941 */ /* 0x000fea0003800000 */
.L_x_185:
        /* <DEDUP_REMOVED lines=22> */
.L_x_188:
[----:B------:R-:W-:Y:S05]  /*d430*/  BSYNC B1 ;  /* 0x0000000000017941 */ /* 0x000fea0003800000 */
.L_x_187:
        /* <DEDUP_REMOVED lines=19> */
.L_x_190:
[----:B------:R-:W-:Y:S05]  /*d570*/  BSYNC B1 ;  /* 0x0000000000017941 */ /* 0x000fea0003800000 */
.L_x_189:
        /* <DEDUP_REMOVED lines=31> */
.L_x_192:
[----:B------:R-:W-:Y:S05]  /*d770*/  BSYNC B1 ;  /* 0x0000000000017941 */ /* 0x000fea0003800000 */
.L_x_191:
        /* <DEDUP_REMOVED lines=22> */
.L_x_194:
[----:B------:R-:W-:Y:S05]  /*d8e0*/  BSYNC B1 ;  /* 0x0000000000017941 */ /* 0x000fea0003800000 */
.L_x_193:
        /* <DEDUP_REMOVED lines=19> */
.L_x_196:
[----:B------:R-:W-:Y:S05]  /*da20*/  BSYNC B1 ;  /* 0x0000000000017941 */ /* 0x000fea0003800000 */
.L_x_195:
        /* <DEDUP_REMOVED lines=31> */
.L_x_198:
[----:B------:R-:W-:Y:S05]  /*dc20*/  BSYNC B1 ;  /* 0x0000000000017941 */ /* 0x000fea0003800000 */
.L_x_197:
        /* <DEDUP_REMOVED lines=22> */
.L_x_200:
[----:B------:R-:W-:Y:S05]  /*dd90*/  BSYNC B1 ;  /* 0x0000000000017941 */ /* 0x000fea0003800000 */
.L_x_199:
        /* <DEDUP_REMOVED lines=19> */
.L_x_202:
[----:B------:R-:W-:Y:S05]  /*ded0*/  BSYNC B1 ;  /* 0x0000000000017941 */ /* 0x000fea0003800000 */
.L_x_201:
        /* <DEDUP_REMOVED lines=31> */
.L_x_204:
[----:B------:R-:W-:Y:S05]  /*e0d0*/  BSYNC B1 ;  /* 0x0000000000017941 */ /* 0x000fea0003800000 */
.L_x_203:
        /* <DEDUP_REMOVED lines=22> */
.L_x_206:
[----:B------:R-:W-:Y:S05]  /*e240*/  BSYNC B1 ;  /* 0x0000000000017941 */ /* 0x000fea0003800000 */
.L_x_205:
        /* <DEDUP_REMOVED lines=19> */
.L_x_208:
[----:B------:R-:W-:Y:S05]  /*e380*/  BSYNC B1 ;  /* 0x0000000000017941 */ /* 0x000fea0003800000 */
.L_x_207:
        /* <DEDUP_REMOVED lines=15> */
[----:B------:R-:W-:Y:S01]  /*e480*/  ISETP.GT.AND P1, PT, R0, 0xf9, P1 ;  /* 0x000000f90000780c */ /* 0x000fe20000f24270 */
[----:B------:R-:W-:Y:S01]  /*e490*/  BSSY B1, `(.L_x_209) ;  /* 0x000000e000017945 */ /* 0x000fe20003800000 */
[----:B----4-:R-:W-:Y:S01]  /*e4a0*/  IADD3 R222, P4, P5, R6, UR24, R162 ;  /* 0x0000001806de7c10 */ /* 0x010fe2000fd9e0a2 */
[----:B------:R-:W-:-:S03]  /*e4b0*/  IMAD.U32 R162, RZ, RZ, UR22 ;  /* 0x00000016ffa27e24 */ /* 0x000fc6000f8e00ff */
[----:B------:R-:W-:Y:S01]  /*e4c0*/  IADD3.X R5, R5, UR25, R4, P4, P5 ;  /* 0x0000001905057c10 */ /* 0x000fe2000a7ea404 */
[----:B------:R-:W-:-:S04]  /*e4d0*/  IMAD.WIDE.U32 R162, R162, 0x3e0, R12 ;  /* 0x000003e0a2a27825 */ /* 0x000fc800078e000c */
[----:B------:R-:W-:Y:S02]  /*e4e0*/  VIADD R7, R163, UR23 ;  /* 0x00000017a3077c36 */ /* 0x000fe40008000000 */
[----:B------:R-:W-:Y:S02]  /*e4f0*/  @P3 IMAD.MOV.U32 R6, RZ, RZ, R162 ;  /* 0x000000ffff063224 */ /* 0x000fe400078e00a2 */
[----:B--2---:R-:W-:-:S04]  /*e500*/  IMAD R223, R11, UR19, RZ ;  /* 0x000000130bdf7c24 */ /* 0x004fc8000f8e02ff */
[----:B---3--:R-:W-:-:S05]  /*e510*/  IMAD R223, R224, UR20, R223 ;  /* 0x00000014e0df7c24 */ /* 0x008fca000f8e02df */
[----:B------:R2:W-:Y:S01]  /*e520*/  @P3 STG.E desc[UR16][R6.64], R223 ;  /* 0x000000df06003986 */ /* 0x0005e2000c101910 */
[----:B------:R-:W-:-:S04]  /*e530*/  LEA R4, P3, R222, UR26, 0x2 ;  /* 0x0000001ade047c11 */ /* 0x000fc8000f8610ff */
[----:B------:R-:W-:Y:S01]  /*e540*/  LEA.HI.X R5, R222, UR27, R5, 0x2, P3 ;  /* 0x0000001bde057c11 */ /* 0x000fe200098f1405 */
[----:B------:R-:W-:Y:S08]  /*e550*/  @!P1 BRA `(.L_x_210) ;  /* 0x0000000000049947 */ /* 0x000ff00003800000 */
[----:B------:R3:W5:Y:S02]  /*e560*/  LDG.E.LTC128B R11, desc[UR16][R4.64] ;  /* 0x00000010040b7981 */ /* 0x000764000c1e1920 */
.L_x_210:
[----:B------:R-:W-:Y:S05]  /*e570*/  BSYNC B1 ;  /* 0x0000000000017941 */ /* 0x000fea0003800000 */
.L_x_209:
[----:B------:R-:W4:Y:S01]  /*e580*/  LDL.LU R225, [R1+0x1f4] ;  /* 0x0001f40001e17983 */ /* 0x000f220000300800 */
[----:B------:R-:W-:Y:S01]  /*e590*/  UIMAD.WIDE.U32 UR14, UR24, 0x7, UR14 ;  /* 0x00000007180e78a5 */ /* 0x000fe2000f8e000e */
[----:B-----5:R-:W-:Y:S01]  /*e5a0*/  IMAD R224, R11, UR19, RZ ;  /* 0x000000130be07c24 */ /* 0x020fe2000f8e02ff */
[----:B------:R-:W-:Y:S02]  /*e5b0*/  BSSY B1, `(.L_x_211) ;  /* 0x0000013000017945 */ /* 0x000fe40003800000 */
[----:B------:R-:W-:-:S04]  /*e5c0*/  UIADD3 UR23, UP0, UR14, UR24, URZ ;  /* 0x000000180e177290 */ /* 0x000fc8000ff1e03f */
[----:B------:R-:W-:Y:S02]  /*e5d0*/  UIADD3.X UR14, UR25, UR10, UR15, UP0, !UPT ;  /* 0x0000000a190e7290 */ /* 0x000fe400087fe40f */
[----:B---3--:R-:W-:-:S04]  /*e5e0*/  MOV R4, UR23 ;  /* 0x0000001700047c02 */ /* 0x008fc80008000f00 */
[----:B------:R-:W-:Y:S02]  /*e5f0*/  IMAD.U32 R5, RZ, RZ, UR14 ;  /* 0x0000000eff057e24 */ /* 0x000fe4000f8e00ff */
[----:B------:R-:W-:-:S03]  /*e600*/  IMAD.WIDE.U32 R4, R8, UR24, R4 ;  /* 0x0000001808047c25 */ /* 0x000fc6000f8e0004 */
[----:B------:R-:W-:-:S04]  /*e610*/  IADD3 R222, P3, R2, R4, RZ ;  /* 0x0000000402de7210 */ /* 0x000fc80007f7e0ff */
[----:B--2---:R-:W-:-:S03]  /*e620*/  IADD3.X R223, R3, R9, R5, P3, !PT ;  /* 0x0000000903df7210 */ /* 0x004fc60001ffe405 */
[----:B------:R-:W-:-:S04]  /*e630*/  IMAD.WIDE.U32 R222, R10, UR8, R222 ;  /* 0x000000080ade7c25 */ /* 0x000fc8000f8e00de */
[----:B------:R-:W-:Y:S01]  /*e640*/  VIADD R5, R223, UR9 ;  /* 0x00000009df057c36 */ /* 0x000fe20008000000 */
[----:B------:R-:W-:-:S04]  /*e650*/  LEA R4, P3, R222, UR26, 0x2 ;  /* 0x0000001ade047c11 */ /* 0x000fc8000f8610ff */
[----:B------:R-:W-:Y:S02]  /*e660*/  LEA.HI.X R5, R222, UR27, R5, 0x2, P3 ;  /* 0x0000001bde057c11 */ /* 0x000fe400098f1405 */
[----:B------:R-:W-:Y:S02]  /*e670*/  IADD3 R222, P4, R162, UR11, RZ ;  /* 0x0000000ba2de7c10 */ /* 0x000fe4000ff9e0ff */
[----:B------:R-:W-:Y:S02]  /*e680*/  ISETP.GT.AND P3, PT, R0, 0xf8, P2 ;  /* 0x000000f80000780c */ /* 0x000fe40001764270 */
[----:B------:R-:W-:Y:S01]  /*e690*/  IADD3.X R223, R7, UR21, RZ, P4, !PT ;  /* 0x0000001507df7c10 */ /* 0x000fe2000a7fe4ff */
[----:B----4-:R-:W-:-:S05]  /*e6a0*/  IMAD R224, R225, UR20, R224 ;  /* 0x00000014e1e07c24 */ /* 0x010fca000f8e02e0 */
[----:B------:R2:W-:Y:S05]  /*e6b0*/  @P1 STG.E desc[UR16][R222.64], R224 ;  /* 0x000000e0de001986 */ /* 0x0005ea000c101910 */
[----:B------:R-:W-:Y:S05]  /*e6c0*/  @!P3 BRA `(.L_x_212) ;  /* 0x000000000004b947 */ /* 0x000fea0003800000 */
[----:B------:R3:W5:Y:S02]  /*e6d0*/  LDG.E.LTC128B R11, desc[UR16][R4.64+0x20] ;  /* 0x00002010040b7981 */ /* 0x000764000c1e1920 */
.L_x_212:
[----:B------:R-:W-:Y:S05]  /*e6e0*/  BSYNC B1 ;  /* 0x0000000000017941 */ /* 0x000fea0003800000 */
.L_x_211:
[----:B------:R-:W-:-:S04]  /*e6f0*/  UIMAD.WIDE.U32 UR12, UR24, 0x7, UR12 ;  /* 0x00000007180c78a5 */ /* 0x000fc8000f8e000c */
[----:B------:R-:W-:-:S04]  /*e700*/  UIADD3 UR11, UP0, UR12, UR24, URZ ;  /* 0x000000180c0b7290 */ /* 0x000fc8000ff1e03f */
[----:B------:R-:W-:Y:S02]  /*e710*/  UIADD3.X UR10, UR25, UR10, UR13, UP0, !UPT ;  /* 0x0000000a190a7290 */ /* 0x000fe400087fe40d */
[----:B--2---:R-:W-:-:S04]  /*e720*/  IMAD.U32 R224, RZ, RZ, UR11 ;  /* 0x0000000bffe07e24 */ /* 0x004fc8000f8e00ff */
[----:B------:R-:W-:-:S03]  /*e730*/  MOV R225, UR10 ;  /* 0x0000000a00e17c02 */ /* 0x000fc60008000f00 */
[----:B------:R-:W-:-:S03]  /*e740*/  IMAD.WIDE.U32 R224, R8, UR24, R224 ;  /* 0x0000001808e07c25 */ /* 0x000fc6000f8e00e0 */
[----:B------:R-:W-:-:S03]  /*e750*/  IADD3 R2, P1, R2, R224, RZ ;  /* 0x000000e002027210 */ /* 0x000fc60007f3e0ff */
[----:B------:R-:W2:Y:S01]  /*e760*/  LDL.LU R224, [R1+0x1f8] ;  /* 0x0001f80001e07983 */ /* 0x000ea20000300800 */
[----:B------:R-:W-:-:S03]  /*e770*/  IADD3.X R3, R3, R9, R225, P1, !PT ;  /* 0x0000000903037210 */ /* 0x000fc60000ffe4e1 */
[----:B------:R-:W4:Y:S01]  /*e780*/  LDL R225, [R1+0x20c] ;  /* 0x00020c0001e17983 */ /* 0x000f220000100800 */
[----:B-----5:R-:W-:Y:S02]  /*e790*/  IMAD R6, R11, UR19, RZ ;  /* 0x000000130b067c24 */ /* 0x020fe4000f8e02ff */
[----:B------:R-:W-:Y:S01]  /*e7a0*/  @P3 IMAD.MOV.U32 R163, RZ, RZ, R7 ;  /* 0x000000ffffa33224 */ /* 0x000fe200078e0007 */
[----:B------:R-:W-:Y:S01]  /*e7b0*/  ISETP.GT.AND P2, PT, R0, 0xf9, P2 ;  /* 0x000000f90000780c */ /* 0x000fe20001744270 */
[----:B------:R-:W-:Y:S01]  /*e7c0*/  IMAD.WIDE.U32 R8, R10, UR8, R2 ;  /* 0x000000080a087c25 */ /* 0x000fe2000f8e0002 */
[----:B------:R-:W-:Y:S03]  /*e7d0*/  BSSY B1, `(.L_x_213) ;  /* 0x0000009000017945 */ /* 0x000fe60003800000 */
[----:B------:R-:W-:Y:S01]  /*e7e0*/  VIADD R3, R9, UR9 ;  /* 0x0000000909037c36 */ /* 0x000fe20008000000 */
[----:B------:R-:W-:-:S04]  /*e7f0*/  LEA R2, P4, R8, UR26, 0x2 ;  /* 0x0000001a08027c11 */ /* 0x000fc8000f8810ff */
[----:B------:R-:W-:Y:S01]  /*e800*/  LEA.HI.X R3, R8, UR27, R3, 0x2, P4 ;  /* 0x0000001b08037c11 */ /* 0x000fe2000a0f1403 */
[----:B--2---:R-:W-:-:S05]  /*e810*/  IMAD R6, R224, UR20, R6 ;  /* 0x00000014e0067c24 */ /* 0x004fca000f8e0206 */
[----:B------:R2:W-:Y:S01]  /*e820*/  @P3 STG.E desc[UR16][R162.64+0x20], R6 ;  /* 0x00002006a2003986 */ /* 0x0005e2000c101910 */
[----:B----4-:R-:W-:Y:S01]  /*e830*/  ISETP.GT.AND P1, PT, R225, 0x80, PT ;  /* 0x00000080e100780c */ /* 0x010fe20003f24270 */
[----:B------:R-:W-:-:S12]  /*e840*/  @!P2 BRA `(.L_x_214) ;  /* 0x000000000004a947 */ /* 0x000fd80003800000 */
[----:B------:R4:W5:Y:S02]  /*e850*/  LDG.E.LTC128B R11, desc[UR16][R2.64+0x20] ;  /* 0x00002010020b7981 */ /* 0x000964000c1e1920 */
.L_x_214:
[----:B------:R-:W-:Y:S05]  /*e860*/  BSYNC B1 ;  /* 0x0000000000017941 */ /* 0x000fea0003800000 */
.L_x_213:
[----:B------:R-:W3:Y:S01]  /*e870*/  LDL.LU R7, [R1+0x1fc] ;  /* 0x0001fc0001077983 */ /* 0x000ee20000300800 */
[----:B--2--5:R-:W-:Y:S01]  /*e880*/  IMAD R6, R11, UR19, RZ ;  /* 0x000000130b067c24 */ /* 0x024fe2000f8e02ff */
[----:B------:R-:W-:Y:S01]  /*e890*/  ISETP.GT.AND P3, PT, R0, RZ, P1 ;  /* 0x000000ff0000720c */ /* 0x000fe20000f64270 */
[----:B------:R-:W-:Y:S02]  /*e8a0*/  BSSY B1, `(.L_x_215) ;  /* 0x0000006000017945 */ /* 0x000fe40003800000 */
[----:B---3--:R-:W-:-:S05]  /*e8b0*/  IMAD R6, R7, UR20, R6 ;  /* 0x0000001407067c24 */ /* 0x008fca000f8e0206 */
[----:B------:R2:W-:Y:S05]  /*e8c0*/  @P2 STG.E desc[UR16][R222.64+0x20], R6 ;  /* 0x00002006de002986 */ /* 0x0005ea000c101910 */
[----:B------:R-:W-:Y:S05]  /*e8d0*/  @!P3 BRA `(.L_x_216) ;  /* 0x000000000008b947 */ /* 0x000fea0003800000 */
[----:B------:R-:W3:Y:S04]  /*e8e0*/  LDL.64 R8, [R1+0x250] ;  /* 0x0002500001087983 */ /* 0x000ee80000100a00 */
[----:B---3--:R3:W5:Y:S02]  /*e8f0*/  LDG.E.LTC128B R11, desc[UR16][R8.64+0x200] ;  /* 0x00020010080b7981 */ /* 0x008764000c1e1920 */
.L_x_216:
[----:B------:R-:W-:Y:S05]  /*e900*/  BSYNC B1 ;  /* 0x0000000000017941 */ /* 0x000fea0003800000 */
.L_x_215:
[----:B--2--5:R-:W-:Y:S01]  /*e910*/  IMAD R6, R11, UR19, RZ ;  /* 0x000000130b067c24 */ /* 0x024fe2000f8e02ff */
[----:B------:R-:W-:Y:S01]  /*e920*/  ISETP.GT.AND P4, PT, R0, 0x1, P1 ;  /* 0x000000010000780c */ /* 0x000fe20000f84270 */
[----:B------:R-:W-:Y:S01]  /*e930*/  BSSY B1, `(.L_x_217) ;  /* 0x0000007000017945 */ /* 0x000fe20003800000 */
[----:B------:R-:W-:Y:S01]  /*e940*/  ISETP.GT.AND P2, PT, R225, 0x88, PT ;  /* 0x00000088e100780c */ /* 0x000fe20003f44270 */
[----:B------:R-:W-:-:S05]  /*e950*/  IMAD R6, R24, UR20, R6 ;  /* 0x0000001418067c24 */ /* 0x000fca000f8e0206 */
[----:B------:R2:W-:Y:S05]  /*e960*/  @P3 STG.E desc[UR16][R12.64+0x200], R6 ;  /* 0x000200060c003986 */ /* 0x0005ea000c101910 */
[----:B------:R-:W-:Y:S05]  /*e970*/  @!P4 BRA `(.L_x_218) ;  /* 0x000000000008c947 */ /* 0x000fea0003800000 */
[----:B---3--:R-:W3:Y:S04]  /*e980*/  LDL.64 R8, [R1+0x248] ;  /* 0x0002480001087983 */ /* 0x008ee80000100a00 */
[----:B---3--:R3:W5:Y:S02]  /*e990*/  LDG.E.LTC128B R11, desc[UR16][R8.64+0x200] ;  /* 0x00020010080b7981 */ /* 0x008764000c1e1920 */
.L_x_218:
[----:B------:R-:W-:Y:S05]  /*e9a0*/  BSYNC B1 ;  /* 0x0000000000017941 */ /* 0x000fea0003800000 */
.L_x_217:
[----:B--2--5:R-:W-:Y:S01]  /*e9b0*/  IMAD R6, R11, UR19, RZ ;  /* 0x000000130b067c24 */ /* 0x024fe2000f8e02ff */
[----:B------:R-:W-:Y:S01]  /*e9c0*/  @P4 MOV R7, R15 ;  /* 0x0000000f00074202 */ /* 0x000fe20000000f00 */
[----:B------:R-:W-:Y:S01]  /*e9d0*/  BSSY B1, `(.L_x_219) ;  /* 0x0000008000017945 */ /* 0x000fe20003800000 */
[----:B------:R-:W-:Y:S01]  /*e9e0*/  ISETP.GT.AND P5, PT, R0, RZ, P2 ;  /* 0x000000ff0000720c */ /* 0x000fe200017a4270 */
[----:B------:R-:W-:Y:S02]  /*e9f0*/  IMAD R25, R25, UR20, R6 ;  /* 0x0000001419197c24 */ /* 0x000fe4000f8e0206 */
[----:B------:R-:W-:-:S05]  /*ea00*/  @P4 IMAD.MOV.U32 R6, RZ, RZ, R14 ;  /* 0x000000ffff064224 */ /* 0x000fca00078e000e */
[----:B------:R2:W-:Y:S05]  /*ea10*/  @P4 STG.E desc[UR16][R6.64+0x200], R25 ;  /* 0x0002001906004986 */ /* 0x0005ea000c101910 */
[----:B------:R-:W-:Y:S05]  /*ea20*/  @!P5 BRA `(.L_x_220) ;  /* 0x000000000008d947 */ /* 0x000fea0003800000 */
[----:B---3--:R-:W3:Y:S04]  /*ea30*/  LDL.LU.64 R8, [R1+0x250] ;  /* 0x0002500001087983 */ /* 0x008ee80000300a00 */
[----:B---3--:R3:W5:Y:S02]  /*ea40*/  LDG.E.LTC128B R11, desc[UR16][R8.64+0x220] ;  /* 0x00022010080b7981 */ /* 0x008764000c1e1920 */
.L_x_220:
[----:B------:R-:W-:Y:S05]  /*ea50*/  BSYNC B1 ;  /* 0x0000000000017941 */ /* 0x000fea0003800000 */
.L_x_219:
[----:B--2--5:R-:W-:Y:S01]  /*ea60*/  IMAD R6, R11, UR19, RZ ;  /* 0x000000130b067c24 */ /* 0x024fe2000f8e02ff */
[C---:B------:R-:W-:Y:S01]  /*ea70*/  ISETP.GT.AND P4, PT, R0.reuse, 0x1, P2 ;  /* 0x000000010000780c */ /* 0x040fe20001784270 */
[----:B------:R-:W-:Y:S01]  /*ea80*/  BSSY B1, `(.L_x_221) ;  /* 0x0000008000017945 */ /* 0x000fe20003800000 */
[----:B------:R-:W-:Y:S01]  /*ea90*/  ISETP.GT.AND P3, PT, R0, 0x8, P1 ;  /* 0x000000080000780c */ /* 0x000fe20000f64270 */
[----:B------:R-:W-:Y:S02]  /*eaa0*/  IMAD R6, R26, UR20, R6 ;  /* 0x000000141a067c24 */ /* 0x000fe4000f8e0206 */
[----:B------:R-:W-:-:S03]  /*eab0*/  IMAD.MOV.U32 R10, RZ, RZ, R11 ;  /* 0x000000ffff0a7224 */ /* 0x000fc600078e000b */
[----:B------:R2:W-:Y:S05]  /*eac0*/  @P5 STG.E desc[UR16][R12.64+0x220], R6 ;  /* 0x000220060c005986 */ /* 0x0005ea000c101910 */
[----:B------:R-:W-:Y:S05]  /*ead0*/  @!P4 BRA `(.L_x_222) ;  /* 0x000000000008c947 */ /* 0x000fea0003800000 */
[----:B---3--:R-:W3:Y:S04]  /*eae0*/  LDL.LU.64 R8, [R1+0x248] ;  /* 0x0002480001087983 */ /* 0x008ee80000300a00 */
[----:B---3--:R3:W5:Y:S02]  /*eaf0*/  LDG.E.LTC128B R10, desc[UR16][R8.64+0x220] ;  /* 0x00022010080a7981 */ /* 0x008764000c1e1920 */
.L_x_222:
[----:B------:R-:W-:Y:S05]  /*eb00*/  BSYNC B1 ;  /* 0x0000000000017941 */ /* 0x000fea0003800000 */
.L_x_221:
[----:B--2---:R-:W2:Y:S01]  /*eb10*/  LDL.64 R12, [R1+0x240] ;  /* 0x00024000010c7983 */ /* 0x004ea20000100a00 */
[----:B-----5:R-:W-:Y:S02]  /*eb20*/  IMAD R6, R10, UR19, RZ ;  /* 0x000000130a067c24 */ /* 0x020fe4000f8e02ff */
[----:B---3--:R-:W-:Y:S02]  /*eb30*/  IMAD.MOV.U32 R8, RZ, RZ, R14 ;  /* 0x000000ffff087224 */ /* 0x008fe400078e000e */
[----:B------:R-:W-:Y:S02]  /*eb40*/  IMAD R27, R27, UR20, R6 ;  /* 0x000000141b1b7c24 */ /* 0x000fe4000f8e0206 */
[----:B------:R-:W-:-:S05]  /*eb50*/  IMAD.MOV.U32 R9, RZ, RZ, R15 ;  /* 0x000000ffff097224 */ /* 0x000fca00078e000f */
[----:B------:R3:W-:Y:S04]  /*eb60*/  @P4 STG.E desc[UR16][R8.64+0x220], R27 ;  /* 0x0002201b08004986 */ /* 0x0007e8000c101910 */
[----:B--2---:R-:W2:Y:S01]  /*eb70*/  @P3 LDG.E.LTC128B R10, desc[UR16][R12.64+0x200] ;  /* 0x000200100c0a3981 */ /* 0x004ea2000c1e1920 */
[----:B------:R-:W-:Y:S01]  /*eb80*/  MOV R6, UR22 ;  /* 0x0000001600067c02 */ /* 0x000fe20008000f00 */
[----:B------:R-:W-:Y:S01]  /*eb90*/  BSSY B1, `(.L_x_223) ;  /* 0x000000b000017945 */ /* 0x000fe20003800000 */
[----:B------:R-:W-:-:S03]  /*eba0*/  ISETP.GT.AND P5, PT, R0, 0x9, P1 ;  /* 0x000000090000780c */ /* 0x000fc60000fa4270 */
[----:B---3--:R-:W-:Y:S01]  /*ebb0*/  IMAD.WIDE.U32 R8, R6, 0x1c, R8 ;  /* 0x0000001c06087825 */ /* 0x008fe200078e0008 */
[----:B------:R-:W-:-:S03]  /*ebc0*/  IADD3 R6, P4, R14, UR29, RZ ;  /* 0x0000001d0e067c10 */ /* 0x000fc6000ff9e0ff */
[----:B------:R-:W-:Y:S02]  /*ebd0*/  VIADD R9, R9, UR28 ;  /* 0x0000001c09097c36 */ /* 0x000fe40008000000 */
[----:B--2---:R-:W-:-:S04]  /*ebe0*/  IMAD R7, R10, UR19, RZ ;  /* 0x000000130a077c24 */ /* 0x004fc8000f8e02ff */
[----:B------:R-:W-:-:S05]  /*ebf0*/  IMAD R28, R28, UR20, R7 ;  /* 0x000000141c1c7c24 */ /* 0x000fca000f8e0207 */
[----:B------:R2:W-:Y:S01]  /*ec00*/  @P3 STG.E desc[UR16][R8.64+0x200], R28 ;  /* 0x0002001c08003986 */ /* 0x0005e2000c101910 */
[----:B------:R-:W-:Y:S05]  /*ec10*/  @!P5 BRA `(.L_x_224) ;  /* 0x000000000008d947 */ /* 0x000fea0003800000 */
[----:B------:R-:W3:Y:S04]  /*ec20*/  LDL.64 R24, [R1+0x238] ;  /* 0x0002380001187983 */ /* 0x000ee80000100a00 */
[----:B---3--:R3:W5:Y:S02]  /*ec30*/  LDG.E.LTC128B R10, desc[UR16][R24.64+0x200] ;  /* 0x00020010180a7981 */ /* 0x008764000c1e1920 */
.L_x_224:
[----:B------:R-:W-:Y:S05]  /*ec40*/  BSYNC B1 ;  /* 0x0000000000017941 */ /* 0x000fea0003800000 */
.L_x_223:
[----:B-----5:R-:W-:Y:S01]  /*ec50*/  IMAD R11, R10, UR19, RZ ;  /* 0x000000130a0b7c24 */ /* 0x020fe2000f8e02ff */
[----:B------:R-:W-:Y:S01]  /*ec60*/  IADD3.X R7, R15, UR30, RZ, P4, !PT ;  /* 0x0000001e0f077c10 */ /* 0x000fe2000a7fe4ff */
[----:B------:R-:W-:Y:S01]  /*ec70*/  BSSY B1, `(.L_x_225) ;  /* 0x0000006000017945 */ /* 0x000fe20003800000 */
[----:B------:R-:W-:Y:S01]  /*ec80*/  ISETP.GT.AND P3, PT, R0, 0x8, P2 ;  /* 0x000000080000780c */ /* 0x000fe20001764270 */
[----:B------:R-:W-:-:S05]  /*ec90*/  IMAD R11, R29, UR20, R11 ;  /* 0x000000141d0b7c24 */ /* 0x000fca000f8e020b */
[----:B------:R0:W-:Y:S07]  /*eca0*/  @P5 STG.E desc[UR16][R6.64+0x200], R11 ;  /* 0x0002000b06005986 */ /* 0x0001ee000c101910 */
[----:B------:R-:W-:Y:S05]  /*ecb0*/  @!P3 BRA `(.L_x_226) ;  /* 0x000000000004b947 */ /* 0x000fea0003800000 */
[----:B------:R0:W5:Y:S02]  /*ecc0*/  LDG.E.LTC128B R10, desc[UR16][R12.64+0x220] ;  /* 0x000220100c0a7981 */ /* 0x000164000c1e1920 */
.L_x_226:
[----:B------:R-:W-:Y:S05]  /*ecd0*/  BSYNC B1 ;  /* 0x0000000000017941 */ /* 0x000fea0003800000 */
.L_x_225:
[----:B0----5:R-:W-:Y:S01]  /*ece0*/  IMAD R11, R10, UR19, RZ ;  /* 0x000000130a0b7c24 */ /* 0x021fe2000f8e02ff */
[C---:B------:R-:W-:Y:S01]  /*ecf0*/  ISETP.GT.AND P5, PT, R0.reuse, 0x9, P2 ;  /* 0x000000090000780c */ /* 0x040fe200017a4270 */
[----:B------:R-:W-:Y:S01]  /*ed00*/  BSSY B1, `(.L_x_227) ;  /* 0x0000007000017945 */ /* 0x000fe20003800000 */
[----:B------:R-:W-:Y:S01]  /*ed10*/  ISETP.GT.AND P4, PT, R0, 0x10, P1 ;  /* 0x000000100000780c */ /* 0x000fe20000f84270 */
[----:B------:R-:W-:-:S05]  /*ed20*/  IMAD R11, R30, UR20, R11 ;  /* 0x000000141e0b7c24 */ /* 0x000fca000f8e020b */
[----:B------:R0:W-:Y:S05]  /*ed30*/  @P3 STG.E desc[UR16][R8.64+0x220], R11 ;  /* 0x0002200b08003986 */ /* 0x0001ea000c101910 */
[----:B------:R-:W-:Y:S05]  /*ed40*/  @!P5 BRA `(.L_x_228) ;  /* 0x000000000008d947 */ /* 0x000fea0003800000 */
[----:B------:R-:W2:Y:S04]  /*ed50*/  LDL.LU.64 R12, [R1+0x238] ;  /* 0x00023800010c7983 */ /* 0x000ea80000300a00 */
[----:B--2---:R2:W5:Y:S02]  /*ed60*/  LDG.E.LTC128B R10, desc[UR16][R12.64+0x220] ;  /* 0x000220100c0a7981 */ /* 0x004564000c1e1920 */
.L_x_228:
[----:B------:R-:W-:Y:S05]  /*ed70*/  BSYNC B1 ;  /* 0x0000000000017941 */ /* 0x000fea0003800000 */
.L_x_227:
[----:B------:R-:W3:Y:S01]  /*ed80*/  LDL.64 R14, [R1+0x230] ;  /* 0x00023000010e7983 */ /* 0x000ee20000100a00 */
[----:B0-2--5:R-:W-:Y:S01]  /*ed90*/  IMAD R8, R10, UR19, RZ ;  /* 0x000000130a087c24 */ /* 0x025fe2000f8e02ff */
[----:B------:R-:W-:Y:S01]  /*eda0*/  MOV R11, R7 ;  /* 0x00000007000b7202 */ /* 0x000fe20000000f00 */
[----:B------:R-:W-:Y:S02]  /*edb0*/  IMAD.MOV.U32 R12, RZ, RZ, R10 ;  /* 0x000000ffff0c7224 */ /* 0x000fe400078e000a */
[----:B------:R-:W-:Y:S02]  /*edc0*/  IMAD R31, R31, UR20, R8 ;  /* 0x000000141f1f7c24 */ /* 0x000fe4000f8e0208 */
[----:B------:R-:W-:-:S05]  /*edd0*/  IMAD.MOV.U32 R10, RZ, RZ, R6 ;  /* 0x000000ffff0a7224 */ /* 0x000fca00078e0006 */
[----:B------:R0:W-:Y:S04]  /*ede0*/  @P5 STG.E desc[UR16][R10.64+0x220], R31 ;  /* 0x0002201f0a005986 */ /* 0x0001e8000c101910 */
[----:B---3--:R-:W2:Y:S01]  /*edf0*/  @P4 LDG.E.LTC128B R12, desc[UR16][R14.64+0x200] ;  /* 0x000200100e0c4981 */ /* 0x008ea2000c1e1920 */
[----:B------:R-:W-:Y:S01]  /*ee00*/  IMAD.U32 R8, RZ, RZ, UR22 ;  /* 0x00000016ff087e24 */ /* 0x000fe2000f8e00ff */
[----:B------:R-:W-:Y:S01]  /*ee10*/  ISETP.GT.AND P6, PT, R0, 0x11, P1 ;  /* 0x000000110000780c */ /* 0x000fe20000fc4270 */
[----:B------:R-:W-:Y:S02]  /*ee20*/  BSSY B1, `(.L_x_229) ;  /* 0x000000a000017945 */ /* 0x000fe40003800000 */
[----:B0-----:R-:W-:Y:S01]  /*ee30*/  IMAD.WIDE.U32 R10, R8, 0x1c, R10 ;  /* 0x0000001c080a7825 */ /* 0x001fe200078e000a */
[----:B------:R-:W-:-:S03]  /*ee40*/  IADD3 R8, P5, R6, UR29, RZ ;  /* 0x0000001d06087c10 */ /* 0x000fc6000ffbe0ff */
[----:B------:R-:W-:Y:S02]  /*ee50*/  VIADD R11, R11, UR28 ;  /* 0x0000001c0b0b7c36 */ /* 0x000fe40008000000 */
[----:B--2---:R-:W-:-:S04]  /*ee60*/  IMAD R9, R12, UR19, RZ ;  /* 0x000000130c097c24 */ /* 0x004fc8000f8e02ff */
[----:B------:R-:W-:-:S05]  /*ee70*/  IMAD R32, R32, UR20, R9 ;  /* 0x0000001420207c24 */ /* 0x000fca000f8e0209 */
[----:B------:R0:W-:Y:S01]  /*ee80*/  @P4 STG.E desc[UR16][R10.64+0x200], R32 ;  /* 0x000200200a004986 */ /* 0x0001e2000c101910 */
[----:B------:R-:W-:Y:S05]  /*ee90*/  @!P6 BRA `(.L_x_230) ;  /* 0x000000000008e947 */ /* 0x000fea0003800000 */
[----:B------:R-:W2:Y:S04]  /*eea0*/  LDL.64 R24, [R1+0x228] ;  /* 0x0002280001187983 */ /* 0x000ea80000100a00 */
[----:B--2---:R2:W5:Y:S02]  /*eeb0*/  LDG.E.LTC128B R12, desc[UR16][R24.64+0x200] ;  /* 0x00020010180c7981 */ /* 0x004564000c1e1920 */
.L_x_230:
[----:B------:R-:W-:Y:S05]  /*eec0*/  BSYNC B1 ;  /* 0x0000000000017941 */ /* 0x000fea0003800000 */
.L_x_229:
        /* <DEDUP_REMOVED lines=8> */
.L_x_232:
[----:B------:R-:W-:Y:S05]  /*ef50*/  BSYNC B1 ;  /* 0x0000000000017941 */ /* 0x000fea0003800000 */
.L_x_231:
[----:B---3-5:R-:W-:Y:S01]  /*ef60*/  IMAD R6, R12, UR19, RZ ;  /* 0x000000130c067c24 */ /* 0x028fe2000f8e02ff */
[C---:B------:R-:W-:Y:S01]  /*ef70*/  ISETP.GT.AND P5, PT, R0.reuse, 0x11, P2 ;  /* 0x000000110000780c */ /* 0x040fe200017a4270 */
[----:B------:R-:W-:Y:S01]  /*ef80*/  BSSY B1, `(.L_x_233) ;  /* 0x0000007000017945 */ /* 0x000fe20003800000 */
[----:B------:R-:W-:Y:S01]  /*ef90*/  ISETP.GT.AND P4, PT, R0, 0x18, P1 ;  /* 0x000000180000780c */ /* 0x000fe20000f84270 */
[----:B------:R-:W-:-:S05]  /*efa0*/  IMAD R6, R34, UR20, R6 ;  /* 0x0000001422067c24 */ /* 0x000fca000f8e0206 */
[----:B------:R3:W-:Y:S05]  /*efb0*/  @P3 STG.E desc[UR16][R10.64+0x220], R6 ;  /* 0x000220060a003986 */ /* 0x0007ea000c101910 */
[----:B------:R-:W-:Y:S05]  /*efc0*/  @!P5 BRA `(.L_x_234) ;  /* 0x000000000008d947 */ /* 0x000fea0003800000 */
[----:B0-----:R-:W2:Y:S04]  /*efd0*/  LDL.LU.64 R14, [R1+0x228] ;  /* 0x00022800010e7983 */ /* 0x001ea80000300a00 */
[----:B--2---:R0:W5:Y:S02]  /*efe0*/  LDG.E.LTC128B R12, desc[UR16][R14.64+0x220] ;  /* 0x000220100e0c7981 */ /* 0x004164000c1e1920 */
.L_x_234:
[----:B------:R-:W-:Y:S05]  /*eff0*/  BSYNC B1 ;  /* 0x0000000000017941 */ /* 0x000fea0003800000 */
.L_x_233:
[----:B0-----:R-:W2:Y:S01]  /*f000*/  LDL.64 R14, [R1+0x220] ;  /* 0x00022000010e7983 */ /* 0x001ea20000100a00 */
[----:B---3-5:R-:W-:Y:S01]  /*f010*/  IMAD R6, R12, UR19, RZ ;  /* 0x000000130c067c24 */ /* 0x028fe2000f8e02ff */
[----:B------:R-:W-:Y:S01]  /*f020*/  MOV R11, R9 ;  /* 0x00000009000b7202 */ /* 0x000fe20000000f00 */
[----:B------:R-:W-:Y:S02]  /*f030*/  IMAD.MOV.U32 R10, RZ, RZ, R8 ;  /* 0x000000ffff0a7224 */ /* 0x000fe400078e0008 */
[----:B------:R-:W-:-:S05]  /*f040*/  IMAD R35, R35, UR20, R6 ;  /* 0x0000001423237c24 */ /* 0x000fca000f8e0206 */
[----:B------:R0:W-:Y:S04]  /*f050*/  @P5 STG.E desc[UR16][R10.64+0x220], R35 ;  /* 0x000220230a005986 */ /* 0x0001e8000c101910 */
[----:B--2---:R-:W2:Y:S01]  /*f060*/  @P4 LDG.E.LTC128B R12, desc[UR16][R14.64+0x200] ;  /* 0x000200100e0c4981 */ /* 0x004ea2000c1e1920 */
        /* <DEDUP_REMOVED lines=12> */
.L_x_236:
[----:B------:R-:W-:Y:S05]  /*f130*/  BSYNC B1 ;  /* 0x0000000000017941 */ /* 0x000fea0003800000 */
.L_x_235:
        /* <DEDUP_REMOVED lines=8> */
.L_x_238:
[----:B------:R-:W-:Y:S05]  /*f1c0*/  BSYNC B1 ;  /* 0x0000000000017941 */ /* 0x000fea0003800000 */
.L_x_237:
        /* <DEDUP_REMOVED lines=9> */
.L_x_240:
[----:B------:R-:W-:Y:S05]  /*f260*/  BSYNC B1 ;  /* 0x0000000000017941 */ /* 0x000fea0003800000 */
.L_x_239:
        /* <DEDUP_REMOVED lines=9> */
[----:B------:R-:W-:Y:S01]  /*f300*/  BSSY B1, `(.L_x_241) ;  /* 0x000000a000017945 */ /* 0x000fe20003800000 */
[----:B------:R-:W-:Y:S01]  /*f310*/  IADD3 R8, P5, R6, UR29, RZ ;  /* 0x0000001d06087c10 */ /* 0x000fe2000ffbe0ff */
[----:B0-----:R-:W-:-:S04]  /*f320*/  IMAD.WIDE.U32 R10, R9, 0x1c, R10 ;  /* 0x0000001c090a7825 */ /* 0x001fc800078e000a */
[----:B------:R-:W-:Y:S02]  /*f330*/  VIADD R11, R11, UR28 ;  /* 0x0000001c0b0b7c36 */ /* 0x000fe40008000000 */
[----:B--2---:R-:W-:-:S04]  /*f340*/  IMAD R9, R12, UR19, RZ ;  /* 0x000000130c097c24 */ /* 0x004fc8000f8e02ff */
[----:B------:R-:W-:-:S05]  /*f350*/  IMAD R40, R40, UR20, R9 ;  /* 0x0000001428287c24 */ /* 0x000fca000f8e0209 */
[----:B------:R0:W-:Y:S01]  /*f360*/  @P4 STG.E desc[UR16][R10.64+0x200], R40 ;  /* 0x000200280a004986 */ /* 0x0001e2000c101910 */
[----:B------:R-:W-:Y:S05]  /*f370*/  @!P6 BRA `(.L_x_242) ;  /* 0x000000000008e947 */ /* 0x000fea0003800000 */
[----:B------:R-:W2:Y:S04]  /*f380*/  LDL.64 R24, [R1+0x40] ;  /* 0x0000400001187983 */ /* 0x000ea80000100a00 */
[----:B--2---:R2:W5:Y:S02]  /*f390*/  LDG.E.LTC128B R12, desc[UR16][R24.64+0x200] ;  /* 0x00020010180c7981 */ /* 0x004564000c1e1920 */
.L_x_242:
[----:B------:R-:W-:Y:S05]  /*f3a0*/  BSYNC B1 ;  /* 0x0000000000017941 */ /* 0x000fea0003800000 */
.L_x_241:
        /* <DEDUP_REMOVED lines=8> */
.L_x_244:
[----:B------:R-:W-:Y:S05]  /*f430*/  BSYNC B1 ;  /* 0x0000000000017941 */ /* 0x000fea0003800000 */
.L_x_243:
[----:B-----5:R-:W-:Y:S01]  /*f440*/  IMAD R7, R12, UR19, RZ ;  /* 0x000000130c077c24 */ /* 0x020fe2000f8e02ff */
        /* <DEDUP_REMOVED lines=8> */
.L_x_246:
[----:B------:R-:W-:Y:S05]  /*f4d0*/  BSYNC B1 ;  /* 0x0000000000017941 */ /* 0x000fea0003800000 */
.L_x_245:
[----:B0-----:R-:W2:Y:S01]  /*f4e0*/  LDL.64 R14, [R1+0x38] ;  /* 0x00003800010e7983 */ /* 0x001ea20000100a00 */
[----:B-----5:R-:W-:-:S04]  /*f4f0*/  IMAD R6, R12, UR19, RZ ;  /* 0x000000130c067c24 */ /* 0x020fc8000f8e02ff */
[----:B------:R-:W-:-:S05]  /*f500*/  IMAD R43, R43, UR20, R6 ;  /* 0x000000142b2b7c24 */ /* 0x000fca000f8e0206 */
[----:B------:R0:W-:Y:S04]  /*f510*/  @P5 STG.E desc[UR16][R8.64+0x220], R43 ;  /* 0x0002202b08005986 */ /* 0x0001e8000c101910 */
[----:B--2---:R-:W2:Y:S01]  /*f520*/  @P4 LDG.E.LTC128B R12, desc[UR16][R14.64+0x200] ;  /* 0x000200100e0c4981 */ /* 0x004ea2000c1e1920 */
[----:B------:R-:W-:Y:S01]  /*f530*/  IMAD.U32 R11, RZ, RZ, UR22 ;  /* 0x00000016ff0b7e24 */ /* 0x000fe2000f8e00ff */
[----:B------:R-:W-:Y:S01]  /*f540*/  ISETP.GT.AND P6, PT, R0, 0x29, P1 ;  /* 0x000000290000780c */ /* 0x000fe20000fc4270 */
[----:B------:R-:W-:Y:S01]  /*f550*/  BSSY B1, `(.L_x_247) ;  /* 0x000000a000017945 */ /* 0x000fe20003800000 */
[----:B------:R-:W-:Y:S01]  /*f560*/  IADD3 R6, P5, R8, UR29, RZ ;  /* 0x0000001d08067c10 */ /* 0x000fe2000ffbe0ff */
[----:B------:R-:W-:-:S05]  /*f570*/  IMAD.WIDE.U32 R10, R11, 0x1c, R8 ;  /* 0x0000001c0b0a7825 */ /* 0x000fca00078e0008 */
[----:B------:R-:W-:Y:S01]  /*f580*/  IADD3 R11, R11, UR28, RZ ;  /* 0x0000001c0b0b7c10 */ /* 0x000fe2000fffe0ff */
[----:B--2---:R-:W-:-:S04]  /*f590*/  IMAD R7, R12, UR19, RZ ;  /* 0x000000130c077c24 */ /* 0x004fc8000f8e02ff */
[----:B------:R-:W-:-:S05]  /*f5a0*/  IMAD R13, R44, UR20, R7 ;  /* 0x000000142c0d7c24 */ /* 0x000fca000f8e0207 */
[----:B------:R0:W-:Y:S01]  /*f5b0*/  @P4 STG.E desc[UR16][R10.64+0x200], R13 ;  /* 0x0002000d0a004986 */ /* 0x0001e2000c101910 */
[----:B------:R-:W-:Y:S05]  /*f5c0*/  @!P6 BRA `(.L_x_248) ;  /* 0x000000000008e947 */ /* 0x000fea0003800000 */
[----:B------:R-:W2:Y:S04]  /*f5d0*/  LDL.64 R24, [R1+0x30] ;  /* 0x0000300001187983 */ /* 0x000ea80000100a00 */
[----:B--2---:R2:W5:Y:S02]  /*f5e0*/  LDG.E.LTC128B R12, desc[UR16][R24.64+0x200] ;  /* 0x00020010180c7981 */ /* 0x004564000c1e1920 */
.L_x_248:
[----:B------:R-:W-:Y:S05]  /*f5f0*/  BSYNC B1 ;  /* 0x0000000000017941 */ /* 0x000fea0003800000 */
.L_x_247:
[----:B0--3-5:R-:W-:Y:S01]  /*f600*/  IMAD R8, R12, UR19, RZ ;  /* 0x000000130c087c24 */ /* 0x029fe2000f8e02ff */
[----:B------:R-:W-:Y:S01]  /*f610*/  IADD3.X R7, R9, UR30, RZ, P5, !PT ;  /* 0x0000001e09077c10 */ /* 0x000fe2000affe4ff */
[----:B------:R-:W-:Y:S01]  /*f620*/  BSSY B1, `(.L_x_249) ;  /* 0x0000006000017945 */ /* 0x000fe20003800000 */
[----:B------:R-:W-:Y:S01]  /*f630*/  ISETP.GT.AND P3, PT, R0, 0x28, P2 ;  /* 0x000000280000780c */ /* 0x000fe20001764270 */
[----:B------:R-:W-:-:S05]  /*f640*/  IMAD R45, R45, UR20, R8 ;  /* 0x000000142d2d7c24 */ /* 0x000fca000f8e0208 */
[----:B------:R0:W-:Y:S07]  /*f650*/  @P6 STG.E desc[UR16][R6.64+0x200], R45 ;  /* 0x0002002d06006986 */ /* 0x0001ee000c101910 */
[----:B------:R-:W-:Y:S05]  /*f660*/  @!P3 BRA `(.L_x_250) ;  /* 0x000000000004b947 */ /* 0x000fea0003800000 */
[----:B------:R3:W5:Y:S02]  /*f670*/  LDG.E.LTC128B R12, desc[UR16][R14.64+0x220] ;  /* 0x000220100e0c7981 */ /* 0x000764000c1e1920 */
.L_x_250:
[----:B------:R-:W-:Y:S05]  /*f680*/  BSYNC B1 ;  /* 0x0000000000017941 */ /* 0x000fea0003800000 */
.L_x_249:
[----:B-----5:R-:W-:Y:S01]  /*f690*/  IMAD R9, R12, UR19, RZ ;  /* 0x000000130c097c24 */ /* 0x020fe2000f8e02ff */
[C---:B------:R-:W-:Y:S01]  /*f6a0*/  ISETP.GT.AND P5, PT, R0.reuse, 0x29, P2 ;  /* 0x000000290000780c */ /* 0x040fe200017a4270 */
[----:B------:R-:W-:Y:S01]  /*f6b0*/  BSSY B1, `(.L_x_251) ;  /* 0x0000007000017945 */ /* 0x000fe20003800000 */
[----:B------:R-:W-:Y:S01]  /*f6c0*/  ISETP.GT.AND P4, PT, R0, 0x30, P1 ;  /* 0x000000300000780c */ /* 0x000fe20000f84270 */
[----:B------:R-:W-:-:S05]  /*f6d0*/  IMAD R9, R46, UR20, R9 ;  /* 0x000000142e097c24 */ /* 0x000fca000f8e0209 */
[----:B------:R0:W-:Y:S05]  /*f6e0*/  @P3 STG.E desc[UR16][R10.64+0x220], R9 ;  /* 0x000220090a003986 */ /* 0x0001ea000c101910 */
[----:B------:R-:W-:Y:S05]  /*f6f0*/  @!P5 BRA `(.L_x_252) ;  /* 0x000000000008d947 */ /* 0x000fea0003800000 */
[----:B---3--:R-:W3:Y:S04]  /*f700*/  LDL.LU.64 R14, [R1+0x30] ;  /* 0x00003000010e7983 */ /* 0x008ee80000300a00 */
[----:B---3--:R3:W5:Y:S02]  /*f710*/  LDG.E.LTC128B R12, desc[UR16][R14.64+0x220] ;  /* 0x000220100e0c7981 */ /* 0x008764000c1e1920 */
.L_x_252:
[----:B------:R-:W-:Y:S05]  /*f720*/  BSYNC B1 ;  /* 0x0000000000017941 */ /* 0x000fea0003800000 */
.L_x_251:
[----:B---3--:R-:W3:Y:S01]  /*f730*/  LDL.64 R14, [R1+0x28] ;  /* 0x00002800010e7983 */ /* 0x008ee20000100a00 */
[----:B-----5:R-:W-:-:S04]  /*f740*/  IMAD R8, R12, UR19, RZ ;  /* 0x000000130c087c24 */ /* 0x020fc8000f8e02ff */
[----:B------:R-:W-:-:S05]  /*f750*/  IMAD R47, R47, UR20, R8 ;  /* 0x000000142f2f7c24 */ /* 0x000fca000f8e0208 */
[----:B------:R0:W-:Y:S04]  /*f760*/  @P5 STG.E desc[UR16][R6.64+0x220], R47 ;  /* 0x0002202f06005986 */ /* 0x0001e8000c101910 */
[----:B---3--:R-:W3:Y:S01]  /*f770*/  @P4 LDG.E.LTC128B R12, desc[UR16][R14.64+0x200] ;  /* 0x000200100e0c4981 */ /* 0x008ee2000c1e1920 */
[----:B0-----:R-:W-:Y:S01]  /*f780*/  IMAD.U32 R11, RZ, RZ, UR22 ;  /* 0x00000016ff0b7e24 */ /* 0x001fe2000f8e00ff */
[----:B------:R-:W-:Y:S01]  /*f790*/  ISETP.GT.AND P6, PT, R0, 0x31, P1 ;  /* 0x000000310000780c */ /* 0x000fe20000fc4270 */
[----:B------:R-:W-:Y:S01]  /*f7a0*/  BSSY B1, `(.L_x_253) ;  /* 0x000000a000017945 */ /* 0x000fe20003800000 */
[----:B------:R-:W-:Y:S01]  /*f7b0*/  IADD3 R8, P5, R6, UR29, RZ ;  /* 0x0000001d06087c10 */ /* 0x000fe2000ffbe0ff */
[----:B------:R-:W-:-:S04]  /*f7c0*/  IMAD.WIDE.U32 R10, R11, 0x1c, R6 ;  /* 0x0000001c0b0a7825 */ /* 0x000fc800078e0006 */
[----:B------:R-:W-:Y:S02]  /*f7d0*/  VIADD R11, R11, UR28 ;  /* 0x0000001c0b0b7c36 */ /* 0x000fe40008000000 */
[----:B---3--:R-:W-:-:S04]  /*f7e0*/  IMAD R9, R12, UR19, RZ ;  /* 0x000000130c097c24 */ /* 0x008fc8000f8e02ff */
[----:B------:R-:W-:-:S05]  /*f7f0*/  IMAD R13, R48, UR20, R9 ;  /* 0x00000014300d7c24 */ /* 0x000fca000f8e0209 */
[----:B------:R0:W-:Y:S01]  /*f800*/  @P4 STG.E desc[UR16][R10.64+0x200], R13 ;  /* 0x0002000d0a004986 */ /* 0x0001e2000c101910 */
[----:B------:R-:W-:Y:S05]  /*f810*/  @!P6 BRA `(.L_x_254) ;  /* 0x000000000008e947 */ /* 0x000fea0003800000 */
[----:B--2---:R-:W2:Y:S04]  /*f820*/  LDL.64 R24, [R1+0x20] ;  /* 0x0000200001187983 */ /* 0x004ea80000100a00 */
[----:B--2---:R3:W5:Y:S02]  /*f830*/  LDG.E.LTC128B R12, desc[UR16][R24.64+0x200] ;  /* 0x00020010180c7981 */ /* 0x004764000c1e1920 */
.L_x_254:
[----:B------:R-:W-:Y:S05]  /*f840*/  BSYNC B1 ;  /* 0x0000000000017941 */ /* 0x000fea0003800000 */
.L_x_253:
        /* <DEDUP_REMOVED lines=8> */
.L_x_256:
[----:B------:R-:W-:Y:S05]  /*f8d0*/  BSYNC B1 ;  /* 0x0000000000017941 */ /* 0x000fea0003800000 */
.L_x_255:
        /* <DEDUP_REMOVED lines=9> */
.L_x_258:
[----:B------:R-:W-:Y:S05]  /*f970*/  BSYNC B1 ;  /* 0x0000000000017941 */ /* 0x000fea0003800000 */
.L_x_257:
        /* <DEDUP_REMOVED lines=15> */
[----:B---3--:R-:W2:Y:S04]  /*fa70*/  LDL.64 R24, [R1+0x10] ;  /* 0x0000100001187983 */ /* 0x008ea80000100a00 */
[----:B--2---:R2:W5:Y:S02]  /*fa80*/  LDG.E.LTC128B R12, desc[UR16][R24.64+0x200] ;  /* 0x00020010180c7981 */ /* 0x004564000c1e1920 */
.L_x_260:
[----:B------:R-:W-:Y:S05]  /*fa90*/  BSYNC B1 ;  /* 0x0000000000017941 */ /* 0x000fea0003800000 */
.L_x_259:
[----:B0----5:R-:W-:Y:S01]  /*faa0*/  IMAD R8, R12, UR19, RZ ;  /* 0x000000130c087c24 */ /* 0x021fe2000f8e02ff */
[----:B------:R-:W-:Y:S01]  /*fab0*/  IADD3.X R7, R9, UR30, RZ, P5, !PT ;  /* 0x0000001e09077c10 */ /* 0x000fe2000affe4ff */
[----:B------:R-:W-:Y:S01]  /*fac0*/  BSSY B1, `(.L_x_261) ;  /* 0x0000006000017945 */ /* 0x000fe20003800000 */
[----:B------:R-:W-:Y:S01]  /*fad0*/  ISETP.GT.AND P3, PT, R0, 0x38, P2 ;  /* 0x000000380000780c */ /* 0x000fe20001764270 */
[----:B------:R-:W-:-:S05]  /*fae0*/  IMAD R53, R53, UR20, R8 ;  /* 0x0000001435357c24 */ /* 0x000fca000f8e0208 */
[----:B------:R0:W-:Y:S07]  /*faf0*/  @P6 STG.E desc[UR16][R6.64+0x200], R53 ;  /* 0x0002003506006986 */ /* 0x0001ee000c101910 */
[----:B------:R-:W-:Y:S05]  /*fb00*/  @!P3 BRA `(.L_x_262) ;  /* 0x000000000004b947 */ /* 0x000fea0003800000 */
[----:B------:R0:W5:Y:S02]  /*fb10*/  LDG.E.LTC128B R12, desc[UR16][R14.64+0x220] ;  /* 0x000220100e0c7981 */ /* 0x000164000c1e1920 */
.L_x_262:
[----:B------:R-:W-:Y:S05]  /*fb20*/  BSYNC B1 ;  /* 0x0000000000017941 */ /* 0x000fea0003800000 */
.L_x_261:
        /* <DEDUP_REMOVED lines=9> */
.L_x_264:
[----:B------:R-:W-:Y:S05]  /*fbc0*/  BSYNC B1 ;  /* 0x0000000000017941 */ /* 0x000fea0003800000 */
.L_x_263:
        /* <DEDUP_REMOVED lines=9> */
[----:B------:R-:W-:-:S04]  /*fc60*/  IMAD.WIDE.U32 R10, R11, 0x1c, R6 ;  /* 0x0000001c0b0a7825 */ /* 0x000fc800078e0006 */
[----:B------:R-:W-:Y:S02]  /*fc70*/  VIADD R11, R11, UR28 ;  /* 0x0000001c0b0b7c36 */ /* 0x000fe40008000000 */
[----:B--2---:R-:W-:-:S04]  /*fc80*/  IMAD R9, R12, UR19, RZ ;  /* 0x000000130c097c24 */ /* 0x004fc8000f8e02ff */
[----:B------:R-:W-:-:S05]  /*fc90*/  IMAD R13, R56, UR20, R9 ;  /* 0x00000014380d7c24 */ /* 0x000fca000f8e0209 */
[----:B------:R0:W-:Y:S01]  /*fca0*/  @P4 STG.E desc[UR16][R10.64+0x200], R13 ;  /* 0x0002000d0a004986 */ /* 0x0001e2000c101910 */
[----:B------:R-:W-:Y:S05]  /*fcb0*/  @!P6 BRA `(.L_x_266) ;  /* 0x000000000008e947 */ /* 0x000fea0003800000 */
[----:B---3--:R-:W2:Y:S04]  /*fcc0*/  LDL.64 R24, [R1] ;  /* 0x0000000001187983 */ /* 0x008ea80000100a00 */
[----:B--2---:R2:W5:Y:S02]  /*fcd0*/  LDG.E.LTC128B R12, desc[UR16][R24.64+0x200] ;  /* 0x00020010180c7981 */ /* 0x004564000c1e1920 */
.L_x_266:
[----:B------:R-:W-:Y:S05]  /*fce0*/  BSYNC B1 ;  /* 0x0000000000017941 */ /* 0x000fea0003800000 */
.L_x_265:
        /* <DEDUP_REMOVED lines=8> */
.L_x_268:
[----:B------:R-:W-:Y:S05]  /*fd70*/  BSYNC B1 ;  /* 0x0000000000017941 */ /* 0x000fea0003800000 */
.L_x_267:
[----:B-----5:R-:W-:Y:S01]  /*fd80*/  IMAD R7, R12, UR19, RZ ;  /* 0x000000130c077c24 */ /* 0x020fe2000f8e02ff */
[C---:B------:R-:W-:Y:S01]  /*fd90*/  ISETP.GT.AND P5, PT, R0.reuse, 0x41, P2 ;  /* 0x000000410000780c */ /* 0x040fe200017a4270 */
[----:B------:R-:W-:Y:S01]  /*fda0*/  BSSY B1, `(.L_x_269) ;  /* 0x0000007000017945 */ /* 0x000fe20003800000 */
[----:B------:R-:W-:Y:S01]  /*fdb0*/  ISETP.GT.AND P4, PT, R0, 0x48, P1 ;  /* 0x000000480000780c */ /* 0x000fe20000f84270 */
[----:B------:R-:W-:-:S05]  /*fdc0*/  IMAD R7, R58, UR20, R7 ;  /* 0x000000143a077c24 */ /* 0x000fca000f8e0207 */
[----:B------:R0:W-:Y:S05]  /*fdd0*/  @P3 STG.E desc[UR16][R10.64+0x220], R7 ;  /* 0x000220070a003986 */ /* 0x0001ea000c101910 */
[----:B------:R-:W-:Y:S05]  /*fde0*/  @!P5 BRA `(.L_x_270) ;  /* 0x000000000008d947 */ /* 0x000fea0003800000 */
[----:B0-----:R-:W2:Y:S04]  /*fdf0*/  LDL.LU.64 R14, [R1] ;  /* 0x00000000010e7983 */ /* 0x001ea80000300a00 */
[----:B--2---:R0:W5:Y:S02]  /*fe00*/  LDG.E.LTC128B R12, desc[UR16][R14.64+0x220] ;  /* 0x000220100e0c7981 */ /* 0x004164000c1e1920 */
.L_x_270:
[----:B------:R-:W-:Y:S05]  /*fe10*/  BSYNC B1 ;  /* 0x0000000000017941 */ /* 0x000fea0003800000 */
.L_x_269:
[----:B-----5:R-:W-:-:S04]  /*fe20*/  IMAD R6, R12, UR19, RZ ;  /* 0x000000130c067c24 */ /* 0x020fc8000f8e02ff */
[----:B------:R-:W-:-:S05]  /*fe30*/  IMAD R59, R59, UR20, R6 ;  /* 0x000000143b3b7c24 */ /* 0x000fca000f8e0206 */
[----:B------:R1:W-:Y:S04]  /*fe40*/  @P5 STG.E desc[UR16][R8.64+0x220], R59 ;  /* 0x0002203b08005986 */ /* 0x0003e8000c101910 */
[----:B------:R-:W2:Y:S01]  /*fe50*/  @P4 LDG.E.LTC128B R12, desc[UR16][R236.64+0x200] ;  /* 0x00020010ec0c4981 */ /* 0x000ea2000c1e1920 */
[----:B0-----:R-:W-:Y:S01]  /*fe60*/  IMAD.U32 R11, RZ, RZ, UR22 ;  /* 0x00000016ff0b7e24 */ /* 0x001fe2000f8e00ff */
        /* <DEDUP_REMOVED lines=9> */
[----:B------:R0:W5:Y:S02]  /*ff00*/  LDG.E.LTC128B R12, desc[UR16][R234.64+0x200] ;  /* 0x00020010ea0c7981 */ /* 0x000164000c1e1920 */
.L_x_272:
[----:B------:R-:W-:Y:S05]  /*ff10*/  BSYNC B1 ;  /* 0x0000000000017941 */ /* 0x000fea0003800000 */
.L_x_271:
[----:B-1---5:R-:W-:Y:S01]  /*ff20*/  IMAD R8, R12, UR19, RZ ;  /* 0x000000130c087c24 */ /* 0x022fe2000f8e02ff */
[----:B------:R-:W-:Y:S01]  /*ff30*/  IADD3.X R7, R9, UR30, RZ, P5, !PT ;  /* 0x0000001e09077c10 */ /* 0x000fe2000affe4ff */
[----:B------:R-:W-:Y:S01]  /*ff40*/  BSSY B1, `(.L_x_273) ;  /* 0x0000006000017945 */ /* 0x000fe20003800000 */
[----:B------:R-:W-:Y:S01]  /*ff50*/  ISETP.GT.AND P3, PT, R0, 0x48, P2 ;  /* 0x000000480000780c */ /* 0x000fe20001764270 */
[----:B------:R-:W-:-:S05]  /*ff60*/  IMAD R61, R61, UR20, R8 ;  /* 0x000000143d3d7c24 */ /* 0x000fca000f8e0208 */
[----:B------:R1:W-:Y:S07]  /*ff70*/  @P6 STG.E desc[UR16][R6.64+0x200], R61 ;  /* 0x0002003d06006986 */ /* 0x0003ee000c101910 */
[----:B------:R-:W-:Y:S05]  /*ff80*/  @!P3 BRA `(.L_x_274) ;  /* 0x000000000004b947 */ /* 0x000fea0003800000 */
[----:B------:R2:W5:Y:S02]  /*ff90*/  LDG.E.LTC128B R12, desc[UR16][R236.64+0x220] ;  /* 0x00022010ec0c7981 */ /* 0x000564000c1e1920 */
.L_x_274:
[----:B------:R-:W-:Y:S05]  /*ffa0*/  BSYNC B1 ;  /* 0x0000000000017941 */ /* 0x000fea0003800000 */
.L_x_273:
[----:B-----5:R-:W-:Y:S01]  /*ffb0*/  IMAD R9, R12, UR19, RZ ;  /* 0x000000130c097c24 */ /* 0x020fe2000f8e02ff */
[C---:B------:R-:W-:Y:S01]  /*ffc0*/  ISETP.GT.AND P5, PT, R0.reuse, 0x49, P2 ;  /* 0x000000490000780c */ /* 0x040fe200017a4270 */
[----:B------:R-:W-:Y:S01]  /*ffd0*/  BSSY B1, `(.L_x_275) ;  /* 0x0000006000017945 */ /* 0x000fe20003800000 */
[----:B------:R-:W-:Y:S01]  /*ffe0*/  ISETP.GT.AND P4, PT, R0, 0x50, P1 ;  /* 0x000000500000780c */ /* 0x000fe20000f84270 */
[----:B------:R-:W-:-:S05]  /*fff0*/  IMAD R9, R62, UR20, R9 ;  /* 0x000000143e097c24 */ /* 0x000fca000f8e0209 */
[----:B------:R0:W-:Y:S05]  /*10000*/  @P3 STG.E desc[UR16][R10.64+0x220], R9 ;  /* 0x000220090a003986 */ /* 0x0001ea000c101910 */
[----:B------:R-:W-:Y:S05]  /*10010*/  @!P5 BRA `(.L_x_276) ;  /* 0x000000000004d947 */ /* 0x000fea0003800000 */
[----:B------:R0:W5:Y:S02]  /*10020*/  LDG.E.LTC128B R12, desc[UR16][R234.64+0x220] ;  /* 0x00022010ea0c7981 */ /* 0x000164000c1e1920 */
.L_x_276:
[----:B------:R-:W-:Y:S05]  /*10030*/  BSYNC B1 ;  /* 0x0000000000017941 */ /* 0x000fea0003800000 */
.L_x_275:
        /* <DEDUP_REMOVED lines=14> */
[----:B------:R0:W5:Y:S02]  /*10120*/  LDG.E.LTC128B R12, desc[UR16][R230.64+0x200] ;  /* 0x00020010e60c7981 */ /* 0x000164000c1e1920 */
.L_x_278:
[----:B------:R-:W-:Y:S05]  /*10130*/  BSYNC B1 ;  /* 0x0000000000017941 */ /* 0x000fea0003800000 */
.L_x_277:
        /* <DEDUP_REMOVED lines=8> */
.L_x_280:
[----:B------:R-:W-:Y:S05]  /*101c0*/  BSYNC B1 ;  /* 0x0000000000017941 */ /* 0x000fea0003800000 */
.L_x_279:
        /* <DEDUP_REMOVED lines=8> */
.L_x_282:
[----:B------:R-:W-:Y:S05]  /*10250*/  BSYNC B1 ;  /* 0x0000000000017941 */ /* 0x000fea0003800000 */
.L_x_281:
        /* <DEDUP_REMOVED lines=15> */
.L_x_284:
[----:B------:R-:W-:Y:S05]  /*10350*/  BSYNC B1 ;  /* 0x0000000000017941 */ /* 0x000fea0003800000 */
.L_x_283:
        /* <DEDUP_REMOVED lines=8> */
.L_x_286:
[----:B------:R-:W-:Y:S05]  /*103e0*/  BSYNC B1 ;  /* 0x0000000000017941 */ /* 0x000fea0003800000 */
.L_x_285:
        /* <DEDUP_REMOVED lines=8> */
.L_x_288:
[----:B------:R-:W-:Y:S05]  /*10470*/  BSYNC B1 ;  /* 0x0000000000017941 */ /* 0x000fea0003800000 */
.L_x_287:
[----:B0----5:R-:W-:-:S04]  /*10480*/  IMAD R6, R12, UR19, RZ ;  /* 0x000000130c067c24 */ /* 0x021fc8000f8e02ff */
[----:B------:R-:W-:-:S05]  /*10490*/  IMAD R71, R71, UR20, R6 ;  /* 0x0000001447477c24 */ /* 0x000fca000f8e0206 */
[----:B------:R0:W-:Y:S04]  /*104a0*/  @P5 STG.E desc[UR16][R8.64+0x220], R71 ;  /* 0x0002204708005986 */ /* 0x0001e8000c101910 */
[----:B------:R-:W2:Y:S01]  /*104b0*/  @P4 LDG.E.LTC128B R12, desc[UR16][R16.64+0x200] ;  /* 0x00020010100c4981 */ /* 0x000ea2000c1e1920 */
        /* <DEDUP_REMOVED lines=11> */
.L_x_290:
[----:B------:R-:W-:Y:S05]  /*10570*/  BSYNC B1 ;  /* 0x0000000000017941 */ /* 0x000fea0003800000 */
.L_x_289:
[----:B01---5:R-:W-:Y:S01]  /*10580*/  IMAD R8, R12, UR19, RZ ;  /* 0x000000130c087c24 */ /* 0x023fe2000f8e02ff */
[----:B------:R-:W-:Y:S01]  /*10590*/  IADD3.X R11, R9, UR30, RZ, P5, !PT ;  /* 0x0000001e090b7c10 */ /* 0x000fe2000affe4ff */
[----:B------:R-:W-:Y:S01]  /*105a0*/  BSSY B1, `(.L_x_291) ;  /* 0x0000006000017945 */ /* 0x000fe20003800000 */
[----:B------:R-:W-:Y:S01]  /*105b0*/  ISETP.GT.AND P3, PT, R0, 0x60, P2 ;  /* 0x000000600000780c */ /* 0x000fe20001764270 */
[----:B------:R-:W-:-:S05]  /*105c0*/  IMAD R73, R73, UR20, R8 ;  /* 0x0000001449497c24 */ /* 0x000fca000f8e0208 */
[----:B------:R0:W-:Y:S07]  /*105d0*/  @P6 STG.E desc[UR16][R10.64+0x200], R73 ;  /* 0x000200490a006986 */ /* 0x0001ee000c101910 */
[----:B------:R-:W-:Y:S05]  /*105e0*/  @!P3 BRA `(.L_x_292) ;  /* 0x000000000004b947 */ /* 0x000fea0003800000 */
[----:B------:R1:W5:Y:S02]  /*105f0*/  LDG.E.LTC128B R12, desc[UR16][R16.64+0x220] ;  /* 0x00022010100c7981 */ /* 0x000364000c1e1920 */
.L_x_292:
[----:B------:R-:W-:Y:S05]  /*10600*/  BSYNC B1 ;  /* 0x0000000000017941 */ /* 0x000fea0003800000 */
.L_x_291:
        /* <DEDUP_REMOVED lines=8> */
.L_x_294:
[----:B------:R-:W-:Y:S05]  /*10690*/  BSYNC B1 ;  /* 0x0000000000017941 */ /* 0x000fea0003800000 */
.L_x_293:
        /* <DEDUP_REMOVED lines=15> */
.L_x_296:
[----:B------:R-:W-:Y:S05]  /*10790*/  BSYNC B1 ;  /* 0x0000000000017941 */ /* 0x000fea0003800000 */
.L_x_295:
        /* <DEDUP_REMOVED lines=8> */
.L_x_298:
[----:B------:R-:W-:Y:S05]  /*10820*/  BSYNC B1 ;  /* 0x0000000000017941 */ /* 0x000fea0003800000 */
.L_x_297:
        /* <DEDUP_REMOVED lines=8> */
.L_x_300:
[----:B------:R-:W-:Y:S05]  /*108b0*/  BSYNC B1 ;  /* 0x0000000000017941 */ /* 0x000fea0003800000 */
.L_x_299:
        /* <DEDUP_REMOVED lines=15> */
.L_x_302:
[----:B------:R-:W-:Y:S05]  /*109b0*/  BSYNC B1 ;  /* 0x0000000000017941 */ /* 0x000fea0003800000 */
.L_x_301:
        /* <DEDUP_REMOVED lines=8> */
.L_x_304:
[----:B------:R-:W-:Y:S05]  /*10a40*/  BSYNC B1 ;  /* 0x0000000000017941 */ /* 0x000fea0003800000 */
.L_x_303:
        /* <DEDUP_REMOVED lines=8> */
.L_x_306:
[----:B------:R-:W-:Y:S05]  /*10ad0*/  BSYNC B1 ;  /* 0x0000000000017941 */ /* 0x000fea0003800000 */
.L_x_305:
        /* <DEDUP_REMOVED lines=15> */
.L_x_308:
[----:B------:R-:W-:Y:S05]  /*10bd0*/  BSYNC B1 ;  /* 0x0000000000017941 */ /* 0x000fea0003800000 */
.L_x_307:
        /* <DEDUP_REMOVED lines=8> */
.L_x_310:
[----:B------:R-:W-:Y:S05]  /*10c60*/  BSYNC B1 ;  /* 0x0000000000017941 */ /* 0x000fea0003800000 */
.L_x_309:
        /* <DEDUP_REMOVED lines=8> */
.L_x_312:
[----:B------:R-:W-:Y:S05]  /*10cf0*/  BSYNC B1 ;  /* 0x0000000000017941 */ /* 0x000fea0003800000 */
.L_x_311:
        /* <DEDUP_REMOVED lines=15> */
.L_x_314:
[----:B------:R-:W-:Y:S05]  /*10df0*/  BSYNC B1 ;  /* 0x0000000000017941 */ /* 0x000fea0003800000 */
.L_x_313:
        /* <DEDUP_REMOVED lines=8> */
.L_x_316:
[----:B------:R-:W-:Y:S05]  /*10e80*/  BSYNC B1 ;  /* 0x0000000000017941 */ /* 0x000fea0003800000 */
.L_x_315:
        /* <DEDUP_REMOVED lines=8> */
.L_x_318:
[----:B------:R-:W-:Y:S05]  /*10f10*/  BSYNC B1 ;  /* 0x0000000000017941 */ /* 0x000fea0003800000 */
.L_x_317:
        /* <DEDUP_REMOVED lines=15> */
.L_x_320:
[----:B------:R-:W-:Y:S05]  /*11010*/  BSYNC B1 ;  /* 0x0000000000017941 */ /* 0x000fea0003800000 */
.L_x_319:
        /* <DEDUP_REMOVED lines=8> */
.L_x_322:
[----:B------:R-:W-:Y:S05]  /*110a0*/  BSYNC B1 ;  /* 0x0000000000017941 */ /* 0x000fea0003800000 */
.L_x_321:
        /* <DEDUP_REMOVED lines=8> */
.L_x_324:
[----:B------:R-:W-:Y:S05]  /*11130*/  BSYNC B1 ;  /* 0x0000000000017941 */ /* 0x000fea0003800000 */
.L_x_323:
        /* <DEDUP_REMOVED lines=15> */
.L_x_326:
[----:B------:R-:W-:Y:S05]  /*11230*/  BSYNC B1 ;  /* 0x0000000000017941 */ /* 0x000fea0003800000 */
.L_x_325:
        /* <DEDUP_REMOVED lines=8> */
.L_x_328:
[----:B------:R-:W-:Y:S05]  /*112c0*/  BSYNC B1 ;  /* 0x0000000000017941 */ /* 0x000fea0003800000 */
.L_x_327:
        /* <DEDUP_REMOVED lines=8> */
.L_x_330:
[----:B------:R-:W-:Y:S05]  /*11350*/  BSYNC B1 ;  /* 0x0000000000017941 */ /* 0x000fea0003800000 */
.L_x_329:
        /* <DEDUP_REMOVED lines=15> */
.L_x_332:
[----:B------:R-:W-:Y:S05]  /*11450*/  BSYNC B1 ;  /* 0x0000000000017941 */ /* 0x000fea0003800000 */
.L_x_331:
        /* <DEDUP_REMOVED lines=8> */
.L_x_334:
[----:B------:R-:W-:Y:S05]  /*114e0*/  BSYNC B1 ;  /* 0x0000000000017941 */ /* 0x000fea0003800000 */
.L_x_333:
        /* <DEDUP_REMOVED lines=8> */
.L_x_336:
[----:B------:R-:W-:Y:S05]  /*11570*/  BSYNC B1 ;  /* 0x0000000000017941 */ /* 0x000fea0003800000 */
.L_x_335:
        /* <DEDUP_REMOVED lines=15> */
.L_x_338:
[----:B------:R-:W-:Y:S05]  /*11670*/  BSYNC B1 ;  /* 0x0000000000017941 */ /* 0x000fea0003800000 */
.L_x_337:
        /* <DEDUP_REMOVED lines=8> */
.L_x_340:
[----:B------:R-:W-:Y:S05]  /*11700*/  BSYNC B1 ;  /* 0x0000000000017941 */ /* 0x000fea0003800000 */
.L_x_339:
        /* <DEDUP_REMOVED lines=8> */
.L_x_342:
[----:B------:R-:W-:Y:S05]  /*11790*/  BSYNC B1 ;  /* 0x0000000000017941 */ /* 0x000fea0003800000 */
.L_x_341:
        /* <DEDUP_REMOVED lines=15> */
.L_x_344:
[----:B------:R-:W-:Y:S05]  /*11890*/  BSYNC B1 ;  /* 0x0000000000017941 */ /* 0x000fea0003800000 */
.L_x_343:
        /* <DEDUP_REMOVED lines=8> */
.L_x_346:
[----:B------:R-:W-:Y:S05]  /*11920*/  BSYNC B1 ;  /* 0x0000000000017941 */ /* 0x000fea0003800000 */
.L_x_345:
        /* <DEDUP_REMOVED lines=8> */
.L_x_348:
[----:B------:R-:W-:Y:S05]  /*119b0*/  BSYNC B1 ;  /* 0x0000000000017941 */ /* 0x000fea0003800000 */
.L_x_347:
        /* <DEDUP_REMOVED lines=15> */
.L_x_350:
[----:B------:R-:W-:Y:S05]  /*11ab0*/  BSYNC B1 ;  /* 0x0000000000017941 */ /* 0x000fea0003800000 */
.L_x_349:
        /* <DEDUP_REMOVED lines=8> */
.L_x_352:
[----:B------:R-:W-:Y:S05]  /*11b40*/  BSYNC B1 ;  /* 0x0000000000017941 */ /* 0x000fea0003800000 */
.L_x_351:
        /* <DEDUP_REMOVED lines=8> */
.L_x_354:
[----:B------:R-:W-:Y:S05]  /*11bd0*/  BSYNC B1 ;  /* 0x0000000000017941 */ /* 0x000fea0003800000 */
.L_x_353:
        /* <DEDUP_REMOVED lines=15> */
.L_x_356:
[----:B------:R-:W-:Y:S05]  /*11cd0*/  BSYNC B1 ;  /* 0x0000000000017941 */ /* 0x000fea0003800000 */
.L_x_355:
        /* <DEDUP_REMOVED lines=8> */
.L_x_358:
[----:B------:R-:W-:Y:S05]  /*11d60*/  BSYNC B1 ;  /* 0x0000000000017941 */ /* 0x000fea0003800000 */
.L_x_357:
        /* <DEDUP_REMOVED lines=8> */
.L_x_360:
[----:B------:R-:W-:Y:S05]  /*11df0*/  BSYNC B1 ;  /* 0x0000000000017941 */ /* 0x000fea0003800000 */
.L_x_359:
        /* <DEDUP_REMOVED lines=15> */
.L_x_362:
[----:B------:R-:W-:Y:S05]  /*11ef0*/  BSYNC B1 ;  /* 0x0000000000017941 */ /* 0x000fea0003800000 */
.L_x_361:
        /* <DEDUP_REMOVED lines=8> */
.L_x_364:
[----:B------:R-:W-:Y:S05]  /*11f80*/  BSYNC B1 ;  /* 0x0000000000017941 */ /* 0x000fea0003800000 */
.L_x_363:
        /* <DEDUP_REMOVED lines=8> */
.L_x_366:
[----:B------:R-:W-:Y:S05]  /*12010*/  BSYNC B1 ;  /* 0x0000000000017941 */ /* 0x000fea0003800000 */
.L_x_365:
        /* <DEDUP_REMOVED lines=15> */
.L_x_368:
[----:B------:R-:W-:Y:S05]  /*12110*/  BSYNC B1 ;  /* 0x0000000000017941 */ /* 0x000fea0003800000 */
.L_x_367:
        /* <DEDUP_REMOVED lines=8> */
.L_x_370:
[----:B------:R-:W-:Y:S05]  /*121a0*/  BSYNC B1 ;  /* 0x0000000000017941 */ /* 0x000fea0003800000 */
.L_x_369:
        /* <DEDUP_REMOVED lines=8> */
.L_x_372:
[----:B------:R-:W-:Y:S05]  /*12230*/  BSYNC B1 ;  /* 0x0000000000017941 */ /* 0x000fea0003800000 */
.L_x_371:
        /* <DEDUP_REMOVED lines=15> */
.L_x_374:
[----:B------:R-:W-:Y:S05]  /*12330*/  BSYNC B1 ;  /* 0x0000000000017941 */ /* 0x000fea0003800000 */
.L_x_373:
        /* <DEDUP_REMOVED lines=8> */
.L_x_376:
[----:B------:R-:W-:Y:S05]  /*123c0*/  BSYNC B1 ;  /* 0x0000000000017941 */ /* 0x000fea0003800000 */
.L_x_375:
        /* <DEDUP_REMOVED lines=8> */
.L_x_378:
[----:B------:R-:W-:Y:S05]  /*12450*/  BSYNC B1 ;  /* 0x0000000000017941 */ /* 0x000fea0003800000 */
.L_x_377:
        /* <DEDUP_REMOVED lines=15> */
.L_x_380:
[----:B------:R-:W-:Y:S05]  /*12550*/  BSYNC B1 ;  /* 0x0000000000017941 */ /* 0x000fea0003800000 */
.L_x_379:
        /* <DEDUP_REMOVED lines=8> */
.L_x_382:
[----:B------:R-:W-:Y:S05]  /*125e0*/  BSYNC B1 ;  /* 0x0000000000017941 */ /* 0x000fea0003800000 */
.L_x_381:
        /* <DEDUP_REMOVED lines=8> */
.L_x_384:
[----:B------:R-:W-:Y:S05]  /*12670*/  BSYNC B1 ;  /* 0x0000000000017941 */ /* 0x000fea0003800000 */
.L_x_383:
        /* <DEDUP_REMOVED lines=15> */
.L_x_386:
[----:B------:R-:W-:Y:S05]  /*12770*/  BSYNC B1 ;  /* 0x0000000000017941 */ /* 0x000fea0003800000 */
.L_x_385:
        /* <DEDUP_REMOVED lines=8> */
.L_x_388:
[----:B------:R-:W-:Y:S05]  /*12800*/  BSYNC B1 ;  /* 0x0000000000017941 */ /* 0x000fea0003800000 */
.L_x_387:
        /* <DEDUP_REMOVED lines=8> */
.L_x_390:
[----:B------:R-:W-:Y:S05]  /*12890*/  BSYNC B1 ;  /* 0x0000000000017941 */ /* 0x000fea0003800000 */
.L_x_389:
        /* <DEDUP_REMOVED lines=15> */
.L_x_392:
[----:B------:R-:W-:Y:S05]  /*12990*/  BSYNC B1 ;  /* 0x0000000000017941 */ /* 0x000fea0003800000 */
.L_x_391:
        /* <DEDUP_REMOVED lines=8> */
.L_x_394:
[----:B------:R-:W-:Y:S05]  /*12a20*/  BSYNC B1 ;  /* 0x0000000000017941 */ /* 0x000fea0003800000 */
.L_x_393:
        /* <DEDUP_REMOVED lines=8> */
.L_x_396:
[----:B------:R-:W-:Y:S05]  /*12ab0*/  BSYNC B1 ;  /* 0x0000000000017941 */ /* 0x000fea0003800000 */
.L_x_395:
        /* <DEDUP_REMOVED lines=15> */
.L_x_398:
[----:B------:R-:W-:Y:S05]  /*12bb0*/  BSYNC B1 ;  /* 0x0000000000017941 */ /* 0x000fea0003800000 */
.L_x_397:
        /* <DEDUP_REMOVED lines=8> */
.L_x_400:
[----:B------:R-:W-:Y:S05]  /*12c40*/  BSYNC B1 ;  /* 0x0000000000017941 */ /* 0x000fea0003800000 */
.L_x_399:
        /* <DEDUP_REMOVED lines=8> */
.L_x_402:
[----:B------:R-:W-:Y:S05]  /*12cd0*/  BSYNC B1 ;  /* 0x0000000000017941 */ /* 0x000fea0003800000 */
.L_x_401:
        /* <DEDUP_REMOVED lines=15> */
.L_x_404:
[----:B------:R-:W-:Y:S05]  /*12dd0*/  BSYNC B1 ;  /* 0x0000000000017941 */ /* 0x000fea0003800000 */
.L_x_403:
        /* <DEDUP_REMOVED lines=8> */
.L_x_406:
[----:B------:R-:W-:Y:S05]  /*12e60*/  BSYNC B1 ;  /* 0x0000000000017941 */ /* 0x000fea0003800000 */
.L_x_405:
[----:B0----5:R-:W-:Y:S01]  /*12e70*/  IMAD R5, R12, UR19, RZ ;  /* 0x000000130c057c24 */ /* 0x021fe2000f8e02ff */
[----:B------:R-:W-:Y:S01]  /*12e80*/  ISETP.GT.AND P2, PT, R0, 0xf9, P2 ;  /* 0x000000f90000780c */ /* 0x000fe20001744270 */
[----:B------:R-:W-:Y:S02]  /*12e90*/  BSSY B1, `(.L_x_407) ;  /* 0x0000005000017945 */ /* 0x000fe40003800000 */
[----:B------:R-:W-:-:S05]  /*12ea0*/  IMAD R5, R150, UR20, R5 ;  /* 0x0000001496057c24 */ /* 0x000fca000f8e0205 */
[----:B------:R0:W-:Y:S05]  /*12eb0*/  @P4 STG.E desc[UR16][R6.64+0x220], R5 ;  /* 0x0002200506004986 */ /* 0x0001ea000c101910 */
[----:B------:R-:W-:Y:S05]  /*12ec0*/  @!P2 BRA `(.L_x_408) ;  /* 0x000000000004a947 */ /* 0x000fea0003800000 */
[----:B------:R0:W5:Y:S02]  /*12ed0*/  LDG.E.LTC128B R12, desc[UR16][R2.64+0x220] ;  /* 0x00022010020c7981 */ /* 0x000164000c1e1920 */
.L_x_408:
[----:B------:R-:W-:Y:S05]  /*12ee0*/  BSYNC B1 ;  /* 0x0000000000017941 */ /* 0x000fea0003800000 */
.L_x_407:
[----:B-----5:R-:W-:-:S04]  /*12ef0*/  IMAD R12, R12, UR19, RZ ;  /* 0x000000130c0c7c24 */ /* 0x020fc8000f8e02ff */
[----:B------:R-:W-:Y:S01]  /*12f00*/  IMAD R151, R151, UR20, R12 ;  /* 0x0000001497977c24 */ /* 0x000fe2000f8e020c */
[----:B------:R-:W-:Y:S06]  /*12f10*/  @!P2 BRA `(.L_x_409) ;  /* 0x0000004c0058a947 */ /* 0x000fec0003800000 */
[----:B------:R0:W-:Y:S01]  /*12f20*/  STG.E desc[UR16][R8.64+0x220], R151 ;  /* 0x0002209708007986 */ /* 0x0001e2000c101910 */
[----:B------:R-:W-:Y:S05]  /*12f30*/  BRA `(.L_x_409) ;  /* 0x0000004c00507947 */ /* 0x000fea0003800000 */
.L_x_26:
[----:B------:R-:W3:Y:S01]  /*12f40*/  LDL.LU R2, [R1] ;  /* 0x0000000001027983 */ /* 0x000ee20000300800 */
[----:B------:R-:W-:-:S03]  /*12f50*/  ULDC.64 UR8, c[0x0][0x6c0] ;  /* 0x0001b00000087ab9 */ /* 0x000fc60000000a00 */
[----:B------:R-:W4:Y:S04]  /*12f60*/  LDL.LU R6, [R1+0x4] ;  /* 0x0000040001067983 */ /* 0x000f280000300800 */
[----:B------:R-:W5:Y:S04]  /*12f70*/  LDL.LU R7, [R1+0x8] ;  /* 0x0000080001077983 */ /* 0x000f680000300800 */
[----:B------:R-:W2:Y:S04]  /*12f80*/  LDL.LU R8, [R1+0xc] ;  /* 0x00000c0001087983 */ /* 0x000ea80000300800 */
        /* <DEDUP_REMOVED lines=90> */
[----:B------:R-:W2:Y:S01]  /*13530*/  LDL.LU R154, [R1+0x20c] ;  /* 0x00020c00019a7983 */ /* 0x000ea20000300800 */
[----:B------:R-:W-:Y:S01]  /*13540*/  LEA R4, P2, R14, UR8, 0x2 ;  /* 0x000000080e047c11 */ /* 0x000fe2000f8410ff */
[----:B---3--:R-:W-:-:S02]  /*13550*/  IMAD R2, R2, UR20, RZ ;  /* 0x0000001402027c24 */ /* 0x008fc4000f8e02ff */
[----:B----4-:R-:W-:Y:S01]  /*13560*/  IMAD R6, R6, UR20, RZ ;  /* 0x0000001406067c24 */ /* 0x010fe2000f8e02ff */
[----:B------:R-:W-:Y:S01]  /*13570*/  LEA.HI.X R5, R14, UR9, R18, 0x2, P2 ;  /* 0x000000090e057c11 */ /* 0x000fe200090f1412 */
[----:B------:R-:W-:Y:S01]  /*13580*/  USHF.L.U64.HI UR8, UR22, 0x2, UR23 ;  /* 0x0000000216087899 */ /* 0x000fe20008010217 */
[----:B------:R-:W3:Y:S04]  /*13590*/  LDL.LU R152, [R1+0x1f4] ;  /* 0x0001f40001987983 */ /* 0x000ee80000300800 */
[----:B------:R0:W-:Y:S01]  /*135a0*/  @P3 STG.E desc[UR16][R4.64], R2 ;  /* 0x0000000204003986 */ /* 0x0001e2000c101910 */
[----:B------:R-:W-:Y:S01]  /*135b0*/  ISETP.GT.AND P3, PT, R0, 0x1, P1 ;  /* 0x000000010000780c */ /* 0x000fe20000f64270 */
[----:B-----5:R-:W-:Y:S02]  /*135c0*/  IMAD R7, R7, UR20, RZ ;  /* 0x0000001407077c24 */ /* 0x020fe4000f8e02ff */
[----:B------:R-:W4:Y:S04]  /*135d0*/  LDL.LU R22, [R1+0x1f8] ;  /* 0x0001f80001167983 */ /* 0x000f280000300800 */
[----:B------:R-:W5:Y:S01]  /*135e0*/  LDL.LU R20, [R1+0x1fc] ;  /* 0x0001fc0001147983 */ /* 0x000f620000300800 */
[----:B0-----:R-:W-:-:S03]  /*135f0*/  IMAD.U32 R2, RZ, RZ, UR22 ;  /* 0x00000016ff027e24 */ /* 0x001fc6000f8e00ff */
[----:B------:R-:W3:Y:S02]  /*13600*/  LDL.LU R14, [R1+0x74] ;  /* 0x00007400010e7983 */ /* 0x000ee40000300800 */
[----:B------:R-:W-:Y:S02]  /*13610*/  LEA R2, P2, R2, R4, 0x2 ;  /* 0x0000000402027211 */ /* 0x000fe400078410ff */
[----:B------:R-:W4:Y:S02]  /*13620*/  LDL.LU R15, [R1+0x9c] ;  /* 0x00009c00010f7983 */ /* 0x000f240000300800 */
[----:B------:R-:W-:Y:S02]  /*13630*/  IADD3.X R3, R5, UR8, RZ, P2, !PT ;  /* 0x0000000805037c10 */ /* 0x000fe400097fe4ff */
[----:B------:R-:W5:Y:S04]  /*13640*/  LDL.LU R18, [R1+0xa4] ;  /* 0x0000a40001127983 */ /* 0x000f680000300800 */
[----:B------:R2:W-:Y:S01]  /*13650*/  @P3 STG.E desc[UR16][R2.64], R6 ;  /* 0x0000000602003986 */ /* 0x0005e2000c101910 */
[----:B------:R-:W-:-:S02]  /*13660*/  UIMAD UR8, UR23, 0x1c, URZ ;  /* 0x0000001c170878a4 */ /* 0x000fc4000f8e023f */
[----:B------:R-:W-:Y:S01]  /*13670*/  USHF.L.U32 UR9, UR22, 0x5, URZ ;  /* 0x0000000516097899 */ /* 0x000fe2000800063f */
[----:B--2---:R-:W-:Y:S01]  /*13680*/  IMAD R6, R8, UR20, RZ ;  /* 0x0000001408067c24 */ /* 0x004fe2000f8e02ff */
[----:B------:R-:W-:-:S04]  /*13690*/  ISETP.GT.AND P3, PT, R154, 0x8, PT ;  /* 0x000000089a00780c */ /* 0x000fc80003f64270 */
[C---:B------:R-:W-:Y:S02]  /*136a0*/  ISETP.GT.AND P2, PT, R0.reuse, RZ, P3 ;  /* 0x000000ff0000720c */ /* 0x040fe40001f44270 */
[----:B------:R-:W-:-:S11]  /*136b0*/  ISETP.GT.AND P4, PT, R0, 0x1, P3 ;  /* 0x000000010000780c */ /* 0x000fd60001f84270 */
[----:B------:R0:W-:Y:S04]  /*136c0*/  @P2 STG.E desc[UR16][R4.64+0x20], R7 ;  /* 0x0000200704002986 */ /* 0x0001e8000c101910 */
[----:B0-----:R-:W2:Y:S01]  /*136d0*/  LDL.LU R7, [R1+0x10] ;  /* 0x0000100001077983 */ /* 0x001ea20000300800 */
[----:B------:R-:W-:Y:S01]  /*136e0*/  IMAD.U32 R8, RZ, RZ, UR22 ;  /* 0x00000016ff087e24 */ /* 0x000fe2000f8e00ff */
[----:B------:R-:W-:Y:S01]  /*136f0*/  ISETP.GT.AND P2, PT, R0, 0x8, P1 ;  /* 0x000000080000780c */ /* 0x000fe20000f44270 */
[----:B------:R-:W-:Y:S01]  /*13700*/  USHF.L.U64.HI UR23, UR22, 0x5, UR23 ;  /* 0x0000000516177899 */ /* 0x000fe20008010217 */
[----:B------:R2:W-:Y:S01]  /*13710*/  @P4 STG.E desc[UR16][R2.64+0x20], R6 ;  /* 0x0000200602004986 */ /* 0x0005e2000c101910 */
[----:B------:R-:W-:Y:S01]  /*13720*/  IMAD.WIDE.U32 R8, R8, 0x1c, R2 ;  /* 0x0000001c08087825 */ /* 0x000fe200078e0002 */
[----:B------:R-:W-:-:S03]  /*13730*/  ISETP.GT.AND P4, PT, R0, 0x9, P1 ;  /* 0x000000090000780c */ /* 0x000fc60000f84270 */
[----:B------:R-:W-:Y:S02]  /*13740*/  VIADD R9, R9, UR8 ;  /* 0x0000000809097c36 */ /* 0x000fe40008000000 */
[----:B------:R-:W-:Y:S02]  /*13750*/  IMAD R10, R10, UR20, RZ ;  /* 0x000000140a0a7c24 */ /* 0x000fe4000f8e02ff */
[----:B--2---:R-:W-:-:S05]  /*13760*/  IMAD R6, R7, UR20, RZ ;  /* 0x0000001407067c24 */ /* 0x004fca000f8e02ff */
[----:B------:R0:W-:Y:S02]  /*13770*/  @P2 STG.E desc[UR16][R8.64], R6 ;  /* 0x0000000608002986 */ /* 0x0001e4000c101910 */
[----:B0-----:R-:W-:-:S04]  /*13780*/  IADD3 R6, P2, R2, UR9, RZ ;  /* 0x0000000902067c10 */ /* 0x001fc8000ff5e0ff */
[----:B------:R-:W-:-:S05]  /*13790*/  IADD3.X R7, R3, UR23, RZ, P2, !PT ;  /* 0x0000001703077c10 */ /* 0x000fca00097fe4ff */
[----:B------:R0:W-:Y:S04]  /*137a0*/  @P4 STG.E desc[UR16][R6.64], R10 ;  /* 0x0000000a06004986 */ /* 0x0001e8000c101910 */
[----:B0-----:R-:W2:Y:S01]  /*137b0*/  LDL.LU R10, [R1+0x18] ;  /* 0x00001800010a7983 */ /* 0x001ea20000300800 */
[----:B------:R-:W-:Y:S01]  /*137c0*/  ISETP.GT.AND P2, PT, R0, 0x8, P3 ;  /* 0x000000080000780c */ /* 0x000fe20001f44270 */
[----:B--2---:R-:W-:-:S12]  /*137d0*/  IMAD R10, R10, UR20, RZ ;  /* 0x000000140a0a7c24 */ /* 0x004fd8000f8e02ff */
[----:B------:R0:W-:Y:S04]  /*137e0*/  @P2 STG.E desc[UR16][R8.64+0x20], R10 ;  /* 0x0000200a08002986 */ /* 0x0001e8000c101910 */
[----:B0-----:R-:W2:Y:S04]  /*137f0*/  LDL.LU R9, [R1+0x1c] ;  /* 0x00001c0001097983 */ /* 0x001ea80000300800 */
[----:B------:R-:W3:Y:S01]  /*13800*/  LDL.LU R10, [R1+0x20] ;  /* 0x00002000010a7983 */ /* 0x000ee20000300800 */
[----:B------:R-:W-:Y:S01]  /*13810*/  ISETP.GT.AND P2, PT, R0, 0x9, P3 ;  /* 0x000000090000780c */ /* 0x000fe20001f44270 */
[----:B--2---:R-:W-:-:S02]  /*13820*/  IMAD R8, R9, UR20, RZ ;  /* 0x0000001409087c24 */ /* 0x004fc4000f8e02ff */
[----:B---3--:R-:W-:-:S10]  /*13830*/  IMAD R10, R10, UR20, RZ ;  /* 0x000000140a0a7c24 */ /* 0x008fd4000f8e02ff */
[----:B------:R0:W-:Y:S01]  /*13840*/  @P2 STG.E desc[UR16][R6.64+0x20], R8 ;  /* 0x0000200806002986 */ /* 0x0001e2000c101910 */
[----:B------:R-:W-:Y:S02]  /*13850*/  ISETP.GT.AND P2, PT, R0, 0x10, P1 ;  /* 0x000000100000780c */ /* 0x000fe40000f44270 */
[----:B0-----:R-:W-:-:S05]  /*13860*/  MOV R8, UR22 ;  /* 0x0000001600087c02 */ /* 0x001fca0008000f00 */
[----:B------:R-:W-:-:S04]  /*13870*/  IMAD.WIDE.U32 R8, R8, 0x1c, R6 ;  /* 0x0000001c08087825 */ /* 0x000fc800078e0006 */
[----:B------:R-:W-:-:S05]  /*13880*/  VIADD R9, R9, UR8 ;  /* 0x0000000809097c36 */ /* 0x000fca0008000000 */
[----:B------:R0:W-:Y:S04]  /*13890*/  @P2 STG.E desc[UR16][R8.64], R10 ;  /* 0x0000000a08002986 */ /* 0x0001e8000c101910 */
[----:B0-----:R-:W2:Y:S01]  /*138a0*/  LDL.LU R10, [R1+0x28] ;  /* 0x00002800010a7983 */ /* 0x001ea20000300800 */
[C---:B------:R-:W-:Y:S01]  /*138b0*/  ISETP.GT.AND P6, PT, R0.reuse, 0x11, P1 ;  /* 0x000000110000780c */ /* 0x040fe20000fc4270 */
[----:B------:R-:W-:Y:S01]  /*138c0*/  IMAD R11, R11, UR20, RZ ;  /* 0x000000140b0b7c24 */ /* 0x000fe2000f8e02ff */
[----:B------:R-:W-:Y:S02]  /*138d0*/  ISETP.GT.AND P2, PT, R0, 0x10, P3 ;  /* 0x000000100000780c */ /* 0x000fe40001f44270 */
[----:B------:R-:W-:Y:S02]  /*138e0*/  IADD3 R6, P5, R6, UR9, RZ ;  /* 0x0000000906067c10 */ /* 0x000fe4000ffbe0ff */
[----:B------:R-:W-:-:S02]  /*138f0*/  ISETP.GT.AND P4, PT, R0, 0x11, P3 ;  /* 0x000000110000780c */ /* 0x000fc40001f84270 */
[----:B------:R-:W-:-:S05]  /*13900*/  IADD3.X R7, R7, UR23, RZ, P5, !PT ;  /* 0x0000001707077c10 */ /* 0x000fca000affe4ff */
[----:B------:R0:W-:Y:S04]  /*13910*/  @P6 STG.E desc[UR16][R6.64], R11 ;  /* 0x0000000b06006986 */ /* 0x0001e8000c101910 */
[----:B0-----:R-:W3:Y:S01]  /*13920*/  LDL.LU R11, [R1+0x34] ;  /* 0x00003400010b7983 */ /* 0x001ee20000300800 */
[----:B--2---:R-:W-:-:S05]  /*13930*/  IMAD R10, R10, UR20, RZ ;  /* 0x000000140a0a7c24 */ /* 0x004fca000f8e02ff */
[----:B------:R0:W-:Y:S04]  /*13940*/  @P2 STG.E desc[UR16][R8.64+0x20], R10 ;  /* 0x0000200a08002986 */ /* 0x0001e8000c101910 */
[----:B0-----:R-:W2:Y:S04]  /*13950*/  LDL.LU R9, [R1+0x2c] ;  /* 0x00002c0001097983 */ /* 0x001ea80000300800 */
[----:B------:R-:W4:Y:S01]  /*13960*/  LDL.LU R10, [R1+0x30] ;  /* 0x00003000010a7983 */ /* 0x000f220000300800 */
[----:B------:R-:W-:Y:S01]  /*13970*/  ISETP.GT.AND P2, PT, R0, 0x18, P1 ;  /* 0x000000180000780c */ /* 0x000fe20000f44270 */
[----:B--2---:R-:W-:-:S05]  /*13980*/  IMAD R8, R9, UR20, RZ ;  /* 0x0000001409087c24 */ /* 0x004fca000f8e02ff */
[----:B------:R0:W-:Y:S01]  /*13990*/  @P4 STG.E desc[UR16][R6.64+0x20], R8 ;  /* 0x0000200806004986 */ /* 0x0001e2000c101910 */
[----:B----4-:R-:W-:Y:S02]  /*139a0*/  IMAD R10, R10, UR20, RZ ;  /* 0x000000140a0a7c24 */ /* 0x010fe4000f8e02ff */
[----:B0-----:R-:W-:-:S04]  /*139b0*/  IMAD.U32 R8, RZ, RZ, UR22 ;  /* 0x00000016ff087e24 */ /* 0x001fc8000f8e00ff */
[----:B------:R-:W-:-:S04]  /*139c0*/  IMAD.WIDE.U32 R8, R8, 0x1c, R6 ;  /* 0x0000001c08087825 */ /* 0x000fc800078e0006 */
[----:B------:R-:W-:-:S05]  /*139d0*/  VIADD R9, R9, UR8 ;  /* 0x0000000809097c36 */ /* 0x000fca0008000000 */
[----:B------:R0:W-:Y:S04]  /*139e0*/  @P2 STG.E desc[UR16][R8.64], R10 ;  /* 0x0000000a08002986 */ /* 0x0001e8000c101910 */
[----:B0-----:R-:W2:Y:S01]  /*139f0*/  LDL.LU R10, [R1+0x38] ;  /* 0x00003800010a7983 */ /* 0x001ea20000300800 */
[C---:B------:R-:W-:Y:S02]  /*13a00*/  ISETP.GT.AND P6, PT, R0.reuse, 0x19, P1 ;  /* 0x000000190000780c */ /* 0x040fe40000fc4270 */
[----:B------:R-:W-:Y:S02]  /*13a10*/  ISETP.GT.AND P2, PT, R0, 0x18, P3 ;  /* 0x000000180000780c */ /* 0x000fe40001f44270 */
[----:B------:R-:W-:Y:S01]  /*13a20*/  IADD3 R6, P5, R6, UR9, RZ ;  /* 0x0000000906067c10 */ /* 0x000fe2000ffbe0ff */
[----:B---3--:R-:W-:-:S03]  /*13a30*/  IMAD R11, R11, UR20, RZ ;  /* 0x000000140b0b7c24 */ /* 0x008fc6000f8e02ff */
[----:B------:R-:W-:-:S05]  /*13a40*/  IADD3.X R7, R7, UR23, RZ, P5, !PT ;  /* 0x0000001707077c10 */ /* 0x000fca000affe4ff */
[----:B------:R0:W-:Y:S04]  /*13a50*/  @P6 STG.E desc[UR16][R6.64], R11 ;  /* 0x0000000b06006986 */ /* 0x0001e8000c101910 */
[----:B0-----:R-:W3:Y:S01]  /*13a60*/  LDL.LU R11, [R1+0x44] ;  /* 0x00004400010b7983 */ /* 0x001ee20000300800 */
[----:B--2---:R-:W-:-:S05]  /*13a70*/  IMAD R10, R10, UR20, RZ ;  /* 0x000000140a0a7c24 */ /* 0x004fca000f8e02ff */
[----:B------:R0:W-:Y:S04]  /*13a80*/  @P2 STG.E desc[UR16][R8.64+0x20], R10 ;  /* 0x0000200a08002986 */ /* 0x0001e8000c101910 */
[----:B0-----:R-:W2:Y:S04]  /*13a90*/  LDL.LU R9, [R1+0x3c] ;  /* 0x00003c0001097983 */ /* 0x001ea80000300800 */
[----:B------:R-:W4:Y:S01]  /*13aa0*/  LDL.LU R10, [R1+0x40] ;  /* 0x00004000010a7983 */ /* 0x000f220000300800 */
[C---:B------:R-:W-:Y:S02]  /*13ab0*/  ISETP.GT.AND P4, PT, R0.reuse, 0x19, P3 ;  /* 0x000000190000780c */ /* 0x040fe40001f84270 */
[----:B------:R-:W-:Y:S01]  /*13ac0*/  ISETP.GT.AND P2, PT, R0, 0x20, P1 ;  /* 0x000000200000780c */ /* 0x000fe20000f44270 */
[----:B--2---:R-:W-:-:S10]  /*13ad0*/  IMAD R8, R9, UR20, RZ ;  /* 0x0000001409087c24 */ /* 0x004fd4000f8e02ff */
[----:B------:R0:W-:Y:S01]  /*13ae0*/  @P4 STG.E desc[UR16][R6.64+0x20], R8 ;  /* 0x0000200806004986 */ /* 0x0001e2000c101910 */
[----:B----4-:R-:W-:Y:S01]  /*13af0*/  IMAD R10, R10, UR20, RZ ;  /* 0x000000140a0a7c24 */ /* 0x010fe2000f8e02ff */
[----:B0-----:R-:W-:-:S05]  /*13b00*/  MOV R8, UR22 ;  /* 0x0000001600087c02 */ /* 0x001fca0008000f00 */
        /* <DEDUP_REMOVED lines=37> */
[----:B------:R-:W-:-:S02]  /*13d60*/  ISETP.GT.AND P5, PT, R0, 0x30, P1 ;  /* 0x000000300000780c */ /* 0x000fc40000fa4270 */
[C---:B------:R-:W-:Y:S01]  /*13d70*/  ISETP.GT.AND P6, PT, R0.reuse, 0x31, P1 ;  /* 0x000000310000780c */ /* 0x040fe20000fc4270 */
[----:B---3--:R-:W-:Y:S01]  /*13d80*/  IMAD R11, R11, UR20, RZ ;  /* 0x000000140b0b7c24 */ /* 0x008fe2000f8e02ff */
[----:B------:R-:W-:Y:S01]  /*13d90*/  ISETP.GT.AND P2, PT, R0, 0x30, P3 ;  /* 0x000000300000780c */ /* 0x000fe20001f44270 */
[----:B------:R-:W-:Y:S02]  /*13da0*/  IMAD R12, R12, UR20, RZ ;  /* 0x000000140c0c7c24 */ /* 0x000fe4000f8e02ff */
[----:B--2---:R-:W-:Y:S01]  /*13db0*/  IMAD R8, R9, UR20, RZ ;  /* 0x0000001409087c24 */ /* 0x004fe2000f8e02ff */
[----:B------:R-:W-:-:S04]  /*13dc0*/  MOV R9, UR22 ;  /* 0x0000001600097c02 */ /* 0x000fc80008000f00 */
[----:B------:R0:W-:Y:S01]  /*13dd0*/  @P4 STG.E desc[UR16][R6.64+0x20], R8 ;  /* 0x0000200806004986 */ /* 0x0001e2000c101910 */
[----:B----4-:R-:W-:Y:S02]  /*13de0*/  IMAD R10, R10, UR20, RZ ;  /* 0x000000140a0a7c24 */ /* 0x010fe4000f8e02ff */
[----:B0-----:R-:W-:Y:S01]  /*13df0*/  IMAD.WIDE.U32 R8, R9, 0x1c, R6 ;  /* 0x0000001c09087825 */ /* 0x001fe200078e0006 */
[----:B------:R-:W-:-:S03]  /*13e00*/  IADD3 R6, P4, R6, UR9, RZ ;  /* 0x0000000906067c10 */ /* 0x000fc6000ff9e0ff */
[----:B------:R-:W-:Y:S01]  /*13e10*/  VIADD R9, R9, UR8 ;  /* 0x0000000809097c36 */ /* 0x000fe20008000000 */
[----:B------:R-:W-:-:S04]  /*13e20*/  IADD3.X R7, R7, UR23, RZ, P4, !PT ;  /* 0x0000001707077c10 */ /* 0x000fc8000a7fe4ff */
[----:B------:R0:W-:Y:S04]  /*13e30*/  @P5 STG.E desc[UR16][R8.64], R11 ;  /* 0x0000000b08005986 */ /* 0x0001e8000c101910 */
[----:B------:R1:W-:Y:S01]  /*13e40*/  @P6 STG.E desc[UR16][R6.64], R10 ;  /* 0x0000000a06006986 */ /* 0x0003e2000c101910 */
[----:B0-----:R-:W-:-:S04]  /*13e50*/  IMAD.U32 R11, RZ, RZ, UR22 ;  /* 0x00000016ff0b7e24 */ /* 0x001fc8000f8e00ff */
[----:B-1----:R-:W-:Y:S01]  /*13e60*/  IMAD.WIDE.U32 R10, R11, 0x1c, R6 ;  /* 0x0000001c0b0a7825 */ /* 0x002fe200078e0006 */
[----:B------:R0:W-:Y:S04]  /*13e70*/  @P2 STG.E desc[UR16][R8.64+0x20], R12 ;  /* 0x0000200c08002986 */ /* 0x0001e8000c101910 */
[----:B0-----:R-:W2:Y:S01]  /*13e80*/  LDL.LU R12, [R1+0x78] ;  /* 0x00007800010c7983 */ /* 0x001ea20000300800 */
[----:B------:R-:W-:-:S03]  /*13e90*/  VIADD R9, R11, UR8 ;  /* 0x000000080b097c36 */ /* 0x000fc60008000000 */
[----:B------:R-:W3:Y:S01]  /*13ea0*/  LDL.LU R11, [R1+0x6c] ;  /* 0x00006c00010b7983 */ /* 0x000ee20000300800 */
[----:B------:R-:W-:-:S03]  /*13eb0*/  MOV R8, R10 ;  /* 0x0000000a00087202 */ /* 0x000fc60000000f00 */
[----:B------:R-:W4:Y:S01]  /*13ec0*/  LDL.LU R10, [R1+0x70] ;  /* 0x00007000010a7983 */ /* 0x000f220000300800 */
[C---:B------:R-:W-:Y:S02]  /*13ed0*/  ISETP.GT.AND P4, PT, R0.reuse, 0x31, P3 ;  /* 0x000000310000780c */ /* 0x040fe40001f84270 */
[C---:B------:R-:W-:Y:S02]  /*13ee0*/  ISETP.GT.AND P6, PT, R0.reuse, 0x38, P1 ;  /* 0x000000380000780c */ /* 0x040fe40000fc4270 */
[----:B------:R-:W-:Y:S01]  /*13ef0*/  ISETP.GT.AND P2, PT, R0, 0x39, P1 ;  /* 0x000000390000780c */ /* 0x000fe20000f44270 */
[----:B------:R-:W-:Y:S02]  /*13f00*/  IMAD R14, R14, UR20, RZ ;  /* 0x000000140e0e7c24 */ /* 0x000fe4000f8e02ff */
[----:B---3--:R-:W-:-:S06]  /*13f10*/  IMAD R11, R11, UR20, RZ ;  /* 0x000000140b0b7c24 */ /* 0x008fcc000f8e02ff */
[----:B------:R0:W-:Y:S01]  /*13f20*/  @P4 STG.E desc[UR16][R6.64+0x20], R11 ;  /* 0x0000200b06004986 */ /* 0x0001e2000c101910 */
[----:B------:R-:W-:Y:S01]  /*13f30*/  ISETP.GT.AND P4, PT, R0, 0x38, P3 ;  /* 0x000000380000780c */ /* 0x000fe20001f84270 */
[----:B----4-:R-:W-:Y:S02]  /*13f40*/  IMAD R10, R10, UR20, RZ ;  /* 0x000000140a0a7c24 */ /* 0x010fe4000f8e02ff */
[----:B--2---:R-:W-:Y:S01]  /*13f50*/  IMAD R12, R12, UR20, RZ ;  /* 0x000000140c0c7c24 */ /* 0x004fe2000f8e02ff */
[----:B0-----:R-:W-:-:S04]  /*13f60*/  IADD3 R6, P5, R6, UR9, RZ ;  /* 0x0000000906067c10 */ /* 0x001fc8000ffbe0ff */
[----:B------:R-:W-:Y:S01]  /*13f70*/  IADD3.X R7, R7, UR23, RZ, P5, !PT ;  /* 0x0000001707077c10 */ /* 0x000fe2000affe4ff */
[----:B------:R-:W-:Y:S04]  /*13f80*/  @P6 STG.E desc[UR16][R8.64], R10 ;  /* 0x0000000a08006986 */ /* 0x000fe8000c101910 */
[----:B------:R-:W-:Y:S04]  /*13f90*/  @P2 STG.E desc[UR16][R6.64], R14 ;  /* 0x0000000e06002986 */ /* 0x000fe8000c101910 */
[----:B------:R0:W-:Y:S04]  /*13fa0*/  @P4 STG.E desc[UR16][R8.64+0x20], R12 ;  /* 0x0000200c08004986 */ /* 0x0001e8000c101910 */
[----:B0-----:R-:W2:Y:S04]  /*13fb0*/  LDL.LU R8, [R1+0x80] ;  /* 0x0000800001087983 */ /* 0x001ea80000300800 */
[----:B------:R-:W3:Y:S04]  /*13fc0*/  LDL.LU R12, [R1+0x84] ;  /* 0x00008400010c7983 */ /* 0x000ee80000300800 */
[----:B------:R-:W4:Y:S01]  /*13fd0*/  LDL.LU R9, [R1+0x88] ;  /* 0x0000880001097983 */ /* 0x000f220000300800 */
[C---:B------:R-:W-:Y:S01]  /*13fe0*/  ISETP.GT.AND P6, PT, R0.reuse, 0x39, P3 ;  /* 0x000000390000780c */ /* 0x040fe20001fc4270 */
[----:B------:R-:W-:Y:S01]  /*13ff0*/  IMAD R13, R13, UR20, RZ ;  /* 0x000000140d0d7c24 */ /* 0x000fe2000f8e02ff */
[C---:B------:R-:W-:Y:S01]  /*14000*/  ISETP.GT.AND P5, PT, R0.reuse, 0x40, P1 ;  /* 0x000000400000780c */ /* 0x040fe20000fa4270 */
[----:B------:R-:W-:Y:S01]  /*14010*/  IMAD.U32 R10, RZ, RZ, UR22 ;  /* 0x00000016ff0a7e24 */ /* 0x000fe2000f8e00ff */
[----:B------:R-:W-:-:S03]  /*14020*/  ISETP.GT.AND P4, PT, R0, 0x41, P1 ;  /* 0x000000410000780c */ /* 0x000fc60000f84270 */
[----:B------:R-:W-:-:S06]  /*14030*/  IMAD.WIDE.U32 R10, R10, 0x1c, R6 ;  /* 0x0000001c0a0a7825 */ /* 0x000fcc00078e0006 */
[----:B------:R0:W-:Y:S01]  /*14040*/  @P6 STG.E desc[UR16][R6.64+0x20], R13 ;  /* 0x0000200d06006986 */ /* 0x0001e2000c101910 */
[----:B------:R-:W-:Y:S01]  /*14050*/  ISETP.GT.AND P6, PT, R0, 0x40, P3 ;  /* 0x000000400000780c */ /* 0x000fe20001fc4270 */
[----:B------:R-:W-:Y:S01]  /*14060*/  VIADD R11, R11, UR8 ;  /* 0x000000080b0b7c36 */ /* 0x000fe20008000000 */
[----:B0-----:R-:W-:-:S04]  /*14070*/  IADD3 R6, P2, R6, UR9, RZ ;  /* 0x0000000906067c10 */ /* 0x001fc8000ff5e0ff */
[----:B------:R-:W-:Y:S01]  /*14080*/  IADD3.X R7, R7, UR23, RZ, P2, !PT ;  /* 0x0000001707077c10 */ /* 0x000fe200097fe4ff */
[----:B--2---:R-:W-:Y:S02]  /*14090*/  IMAD R8, R8, UR20, RZ ;  /* 0x0000001408087c24 */ /* 0x004fe4000f8e02ff */
[----:B---3--:R-:W-:-:S03]  /*140a0*/  IMAD R12, R12, UR20, RZ ;  /* 0x000000140c0c7c24 */ /* 0x008fc6000f8e02ff */
[----:B------:R-:W-:Y:S01]  /*140b0*/  @P5 STG.E desc[UR16][R10.64], R8 ;  /* 0x000000080a005986 */ /* 0x000fe2000c101910 */
[----:B----4-:R-:W-:-:S03]  /*140c0*/  IMAD R13, R9, UR20, RZ ;  /* 0x00000014090d7c24 */ /* 0x010fc6000f8e02ff */
[----:B------:R0:W-:Y:S04]  /*140d0*/  @P4 STG.E desc[UR16][R6.64], R12 ;  /* 0x0000000c06004986 */ /* 0x0001e8000c101910 */
[----:B------:R1:W-:Y:S04]  /*140e0*/  @P6 STG.E desc[UR16][R10.64+0x20], R13 ;  /* 0x0000200d0a006986 */ /* 0x0003e8000c101910 */
[----:B0-----:R-:W2:Y:S04]  /*140f0*/  LDL.LU R12, [R1+0x8c] ;  /* 0x00008c00010c7983 */ /* 0x001ea80000300800 */
[----:B-1----:R-:W3:Y:S01]  /*14100*/  LDL.LU R11, [R1+0x90] ;  /* 0x00009000010b7983 */ /* 0x002ee20000300800 */
[----:B------:R-:W-:-:S02]  /*14110*/  ISETP.GT.AND P5, PT, R0, 0x41, P3 ;  /* 0x000000410000780c */ /* 0x000fc40001fa4270 */
[----:B------:R-:W-:Y:S02]  /*14120*/  MOV R8, UR22 ;  /* 0x0000001600087c02 */ /* 0x000fe40008000f00 */
[----:B------:R-:W-:-:S03]  /*14130*/  ISETP.GT.AND P2, PT, R0, 0x48, P1 ;  /* 0x000000480000780c */ /* 0x000fc60000f44270 */
[----:B------:R-:W-:Y:S01]  /*14140*/  IMAD.WIDE.U32 R8, R8, 0x1c, R6 ;  /* 0x0000001c08087825 */ /* 0x000fe200078e0006 */
[----:B------:R-:W-:-:S03]  /*14150*/  ISETP.GT.AND P4, PT, R0, 0x49, P1 ;  /* 0x000000490000780c */ /* 0x000fc60000f84270 */
[----:B------:R-:W-:Y:S02]  /*14160*/  VIADD R9, R9, UR8 ;  /* 0x0000000809097c36 */ /* 0x000fe40008000000 */
[----:B------:R-:W-:Y:S02]  /*14170*/  IMAD R17, R17, UR20, RZ ;  /* 0x0000001411117c24 */ /* 0x000fe4000f8e02ff */
[----:B------:R-:W-:Y:S02]  /*14180*/  IMAD R19, R19, UR20, RZ ;  /* 0x0000001413137c24 */ /* 0x000fe4000f8e02ff */
[----:B------:R-:W-:Y:S02]  /*14190*/  IMAD R13, R15, UR20, RZ ;  /* 0x000000140f0d7c24 */ /* 0x000fe4000f8e02ff */
[----:B------:R-:W-:Y:S01]  /*141a0*/  IMAD R15, R21, UR20, RZ ;  /* 0x00000014150f7c24 */ /* 0x000fe2000f8e02ff */
[----:B------:R-:W-:Y:S01]  /*141b0*/  MOV R21, UR22 ;  /* 0x0000001600157c02 */ /* 0x000fe20008000f00 */
[----:B------:R-:W-:-:S02]  /*141c0*/  IMAD R23, R23, UR20, RZ ;  /* 0x0000001417177c24 */ /* 0x000fc4000f8e02ff */
[----:B--2---:R-:W-:Y:S02]  /*141d0*/  IMAD R12, R12, UR20, RZ ;  /* 0x000000140c0c7c24 */ /* 0x004fe4000f8e02ff */
[----:B---3--:R-:W-:-:S03]  /*141e0*/  IMAD R10, R11, UR20, RZ ;  /* 0x000000140b0a7c24 */ /* 0x008fc6000f8e02ff */
[----:B------:R0:W-:Y:S01]  /*141f0*/  @P5 STG.E desc[UR16][R6.64+0x20], R12 ;  /* 0x0000200c06005986 */ /* 0x0001e2000c101910 */
[----:B------:R-:W-:-:S03]  /*14200*/  ISETP.GT.AND P5, PT, R0, 0x48, P3 ;  /* 0x000000480000780c */ /* 0x000fc60001fa4270 */
[----:B------:R1:W-:Y:S01]  /*14210*/  @P2 STG.E desc[UR16][R8.64], R10 ;  /* 0x0000000a08002986 */ /* 0x0003e2000c101910 */
[----:B------:R-:W-:Y:S02]  /*14220*/  ISETP.GT.AND P2, PT, R0, 0x49, P3 ;  /* 0x000000490000780c */ /* 0x000fe40001f44270 */
[----:B0-----:R-:W-:Y:S01]  /*14230*/  IADD3 R6, P6, R6, UR9, RZ ;  /* 0x0000000906067c10 */ /* 0x001fe2000ffde0ff */
[----:B------:R-:W-:-:S03]  /*14240*/  IMAD.U32 R11, RZ, RZ, UR22 ;  /* 0x00000016ff0b7e24 */ /* 0x000fc6000f8e00ff */
[----:B------:R-:W-:Y:S02]  /*14250*/  IADD3.X R7, R7, UR23, RZ, P6, !PT ;  /* 0x0000001707077c10 */ /* 0x000fe4000b7fe4ff */
[----:B------:R-:W-:-:S03]  /*14260*/  ISETP.GT.AND P6, PT, R0, 0x50, P1 ;  /* 0x000000500000780c */ /* 0x000fc60000fc4270 */
[----:B------:R-:W-:Y:S01]  /*14270*/  @P4 STG.E desc[UR16][R6.64], R17 ;  /* 0x0000001106004986 */ /* 0x000fe2000c101910 */
[----:B-1----:R-:W-:-:S03]  /*14280*/  IMAD.WIDE.U32 R10, R11, 0x1c, R6 ;  /* 0x0000001c0b0a7825 */ /* 0x002fc600078e0006 */
[----:B------:R0:W-:Y:S01]  /*14290*/  @P5 STG.E desc[UR16][R8.64+0x20], R19 ;  /* 0x0000201308005986 */ /* 0x0001e2000c101910 */
[----:B------:R-:W-:-:S03]  /*142a0*/  VIADD R11, R11, UR8 ;  /* 0x000000080b0b7c36 */ /* 0x000fc60008000000 */
[----:B------:R1:W-:Y:S01]  /*142b0*/  @P2 STG.E desc[UR16][R6.64+0x20], R13 ;  /* 0x0000200d06002986 */ /* 0x0003e2000c101910 */
[----:B------:R-:W-:Y:S02]  /*142c0*/  ISETP.GT.AND P2, PT, R0, 0x51, P1 ;  /* 0x000000510000780c */ /* 0x000fe40000f44270 */
[----:B0-----:R-:W-:Y:S02]  /*142d0*/  IADD3 R8, P4, R6, UR9, RZ ;  /* 0x0000000906087c10 */ /* 0x001fe4000ff9e0ff */
[C---:B------:R-:W-:Y:S02]  /*142e0*/  ISETP.GT.AND P5, PT, R0.reuse, 0x51, P3 ;  /* 0x000000510000780c */ /* 0x040fe40001fa4270 */
[----:B------:R-:W-:Y:S02]  /*142f0*/  IADD3.X R9, R7, UR23, RZ, P4, !PT ;  /* 0x0000001707097c10 */ /* 0x000fe4000a7fe4ff */
[C---:B------:R-:W-:Y:S01]  /*14300*/  ISETP.GT.AND P4, PT, R0.reuse, 0x50, P3 ;  /* 0x000000500000780c */ /* 0x040fe20001f84270 */
[----:B------:R0:W-:Y:S01]  /*14310*/  @P6 STG.E desc[UR16][R10.64], R15 ;  /* 0x0000000f0a006986 */ /* 0x0001e2000c101910 */
[----:B------:R-:W-:Y:S01]  /*14320*/  ISETP.GT.AND P6, PT, R0, 0x58, P1 ;  /* 0x000000580000780c */ /* 0x000fe20000fc4270 */
[----:B-----5:R-:W-:-:S02]  /*14330*/  IMAD R17, R18, UR20, RZ ;  /* 0x0000001412117c24 */ /* 0x020fc4000f8e02ff */
[----:B-1----:R-:W-:-:S04]  /*14340*/  IMAD.WIDE.U32 R6, R21, 0x1c, R8 ;  /* 0x0000001c15067825 */ /* 0x002fc800078e0008 */
[----:B------:R-:W-:Y:S02]  /*14350*/  IMAD R19, R235, UR20, RZ ;  /* 0x00000014eb137c24 */ /* 0x000fe4000f8e02ff */
[----:B------:R-:W-:Y:S01]  /*14360*/  IMAD R21, R153, UR20, RZ ;  /* 0x0000001499157c24 */ /* 0x000fe2000f8e02ff */
[----:B------:R-:W-:Y:S01]  /*14370*/  @P2 STG.E desc[UR16][R8.64], R17 ;  /* 0x0000001108002986 */ /* 0x000fe2000c101910 */
[----:B------:R-:W-:Y:S01]  /*14380*/  VIADD R7, R7, UR8 ;  /* 0x0000000807077c36 */ /* 0x000fe20008000000 */
[C---:B------:R-:W-:Y:S02]  /*14390*/  ISETP.GT.AND P2, PT, R0.reuse, 0x59, P1 ;  /* 0x000000590000780c */ /* 0x040fe40000f44270 */
[----:B------:R-:W-:Y:S01]  /*143a0*/  @P4 STG.E desc[UR16][R10.64+0x20], R19 ;  /* 0x000020130a004986 */ /* 0x000fe2000c101910 */
[----:B------:R-:W-:-:S03]  /*143b0*/  ISETP.GT.AND P4, PT, R0, 0x58, P3 ;  /* 0x000000580000780c */ /* 0x000fc60001f84270 */
[----:B------:R1:W-:Y:S01]  /*143c0*/  @P5 STG.E desc[UR16][R8.64+0x20], R21 ;  /* 0x0000201508005986 */ /* 0x0003e2000c101910 */
[----:B------:R-:W-:Y:S02]  /*143d0*/  IADD3 R12, P5, R8, UR9, RZ ;  /* 0x00000009080c7c10 */ /* 0x000fe4000ffbe0ff */
[----:B------:R-:W-:Y:S01]  /*143e0*/  MOV R153, UR22 ;  /* 0x0000001600997c02 */ /* 0x000fe20008000f00 */
[----:B------:R-:W-:Y:S01]  /*143f0*/  @P6 STG.E desc[UR16][R6.64], R23 ;  /* 0x0000001706006986 */ /* 0x000fe2000c101910 */
[C---:B------:R-:W-:Y:S02]  /*14400*/  ISETP.GT.AND P6, PT, R0.reuse, 0x59, P3 ;  /* 0x000000590000780c */ /* 0x040fe40001fc4270 */
[----:B------:R-:W-:Y:S02]  /*14410*/  IADD3.X R13, R9, UR23, RZ, P5, !PT ;  /* 0x00000017090d7c10 */ /* 0x000fe4000affe4ff */
[----:B------:R-:W-:Y:S01]  /*14420*/  ISETP.GT.AND P5, PT, R0, 0x60, P1 ;  /* 0x000000600000780c */ /* 0x000fe20000fa4270 */
[----:B0-----:R-:W-:-:S02]  /*14430*/  IMAD R15, R234, UR20, RZ ;  /* 0x00000014ea0f7c24 */ /* 0x001fc4000f8e02ff */
[----:B-1----:R-:W-:-:S04]  /*14440*/  IMAD.WIDE.U32 R8, R153, 0x1c, R12 ;  /* 0x0000001c99087825 */ /* 0x002fc800078e000c */
[----:B------:R-:W-:Y:S01]  /*14450*/  IMAD R17, R233, UR20, RZ ;  /* 0x00000014e9117c24 */ /* 0x000fe2000f8e02ff */
[----:B------:R-:W-:Y:S01]  /*14460*/  @P2 STG.E desc[UR16][R12.64], R15 ;  /* 0x0000000f0c002986 */ /* 0x000fe2000c101910 */
[----:B------:R-:W-:Y:S01]  /*14470*/  IMAD R19, R232, UR20, RZ ;  /* 0x00000014e8137c24 */ /* 0x000fe2000f8e02ff */
[----:B------:R-:W-:Y:S01]  /*14480*/  IADD3 R10, P2, R12, UR9, RZ ;  /* 0x000000090c0a7c10 */ /* 0x000fe2000ff5e0ff */
[----:B------:R-:W-:Y:S02]  /*14490*/  VIADD R9, R9, UR8 ;  /* 0x0000000809097c36 */ /* 0x000fe40008000000 */
[----:B------:R-:W-:Y:S01]  /*144a0*/  IMAD R21, R231, UR20, RZ ;  /* 0x00000014e7157c24 */ /* 0x000fe2000f8e02ff */
[----:B------:R0:W-:Y:S01]  /*144b0*/  @P4 STG.E desc[UR16][R6.64+0x20], R17 ;  /* 0x0000201106004986 */ /* 0x0001e2000c101910 */
[C---:B------:R-:W-:Y:S02]  /*144c0*/  ISETP.GT.AND P4, PT, R0.reuse, 0x61, P1 ;  /* 0x000000610000780c */ /* 0x040fe40000f84270 */
[----:B------:R-:W-:Y:S01]  /*144d0*/  IADD3.X R11, R13, UR23, RZ, P2, !PT ;  /* 0x000000170d0b7c10 */ /* 0x000fe200097fe4ff */
[----:B------:R1:W-:Y:S01]  /*144e0*/  @P6 STG.E desc[UR16][R12.64+0x20], R19 ;  /* 0x000020130c006986 */ /* 0x0003e2000c101910 */
[----:B------:R-:W-:-:S03]  /*144f0*/  ISETP.GT.AND P6, PT, R0, 0x60, P3 ;  /* 0x000000600000780c */ /* 0x000fc60001fc4270 */
[----:B------:R2:W-:Y:S01]  /*14500*/  @P5 STG.E desc[UR16][R8.64], R21 ;  /* 0x0000001508005986 */ /* 0x0005e2000c101910 */
[C---:B------:R-:W-:Y:S02]  /*14510*/  ISETP.GT.AND P5, PT, R0.reuse, 0x61, P3 ;  /* 0x000000610000780c */ /* 0x040fe40001fa4270 */
[----:B------:R-:W-:Y:S01]  /*14520*/  ISETP.GT.AND P2, PT, R0, 0x68, P1 ;  /* 0x000000680000780c */ /* 0x000fe20000f44270 */
[----:B0-----:R-:W-:Y:S02]  /*14530*/  IMAD.U32 R7, RZ, RZ, UR22 ;  /* 0x00000016ff077e24 */ /* 0x001fe4000f8e00ff */
[----:B------:R-:W-:Y:S02]  /*14540*/  IMAD R15, R230, UR20, RZ ;  /* 0x00000014e60f7c24 */ /* 0x000fe4000f8e02ff */
[----:B------:R-:W-:-:S04]  /*14550*/  IMAD.WIDE.U32 R6, R7, 0x1c, R10 ;  /* 0x0000001c07067825 */ /* 0x000fc800078e000a */
[----:B------:R-:W-:Y:S01]  /*14560*/  IMAD R17, R229, UR20, RZ ;  /* 0x00000014e5117c24 */ /* 0x000fe2000f8e02ff */
[----:B------:R-:W-:Y:S01]  /*14570*/  IADD3 R7, R7, UR8, RZ ;  /* 0x0000000807077c10 */ /* 0x000fe2000fffe0ff */
[----:B-1----:R-:W-:Y:S01]  /*14580*/  IMAD R19, R228, UR20, RZ ;  /* 0x00000014e4137c24 */ /* 0x002fe2000f8e02ff */
[----:B------:R0:W-:Y:S01]  /*14590*/  @P4 STG.E desc[UR16][R10.64], R15 ;  /* 0x0000000f0a004986 */ /* 0x0001e2000c101910 */
[----:B--2---:R-:W-:Y:S01]  /*145a0*/  IMAD R21, R227, UR20, RZ ;  /* 0x00000014e3157c24 */ /* 0x004fe2000f8e02ff */
[----:B------:R-:W-:Y:S02]  /*145b0*/  ISETP.GT.AND P4, PT, R0, 0x69, P1 ;  /* 0x000000690000780c */ /* 0x000fe40000f84270 */
[----:B------:R1:W-:Y:S01]  /*145c0*/  @P6 STG.E desc[UR16][R8.64+0x20], R17 ;  /* 0x0000201108006986 */ /* 0x0003e2000c101910 */
[----:B------:R-:W-:-:S03]  /*145d0*/  IADD3 R12, P6, R10, UR9, RZ ;  /* 0x000000090a0c7c10 */ /* 0x000fc6000ffde0ff */
[----:B------:R2:W-:Y:S01]  /*145e0*/  @P5 STG.E desc[UR16][R10.64+0x20], R19 ;  /* 0x000020130a005986 */ /* 0x0005e2000c101910 */
[----:B------:R-:W-:-:S03]  /*145f0*/  ISETP.GT.AND P5, PT, R0, 0x68, P3 ;  /* 0x000000680000780c */ /* 0x000fc60001fa4270 */
[----:B------:R3:W-:Y:S01]  /*14600*/  @P2 STG.E desc[UR16][R6.64], R21 ;  /* 0x0000001506002986 */ /* 0x0007e2000c101910 */
[----:B------:R-:W-:Y:S01]  /*14610*/  ISETP.GT.AND P2, PT, R0, 0x69, P3 ;  /* 0x000000690000780c */ /* 0x000fe20001f44270 */
[----:B0-----:R-:W-:Y:S01]  /*14620*/  IMAD R15, R226, UR20, RZ ;  /* 0x00000014e20f7c24 */ /* 0x001fe2000f8e02ff */
[----:B------:R-:W-:Y:S01]  /*14630*/  IADD3.X R13, R11, UR23, RZ, P6, !PT ;  /* 0x000000170b0d7c10 */ /* 0x000fe2000b7fe4ff */
[----:B-1----:R-:W-:Y:S01]  /*14640*/  IMAD R17, R225, UR20, RZ ;  /* 0x00000014e1117c24 */ /* 0x002fe2000f8e02ff */
[----:B------:R-:W-:Y:S01]  /*14650*/  ISETP.GT.AND P6, PT, R0, 0x70, P1 ;  /* 0x000000700000780c */ /* 0x000fe20000fc4270 */
[----:B------:R-:W-:Y:S02]  /*14660*/  IMAD.U32 R9, RZ, RZ, UR22 ;  /* 0x00000016ff097e24 */ /* 0x000fe4000f8e00ff */
[----:B--2---:R-:W-:Y:S01]  /*14670*/  IMAD R19, R224, UR20, RZ ;  /* 0x00000014e0137c24 */ /* 0x004fe2000f8e02ff */
[----:B------:R0:W-:Y:S01]  /*14680*/  @P4 STG.E desc[UR16][R12.64], R15 ;  /* 0x0000000f0c004986 */ /* 0x0001e2000c101910 */
[----:B------:R-:W-:Y:S01]  /*14690*/  IADD3 R8, P4, R12, UR9, RZ ;  /* 0x000000090c087c10 */ /* 0x000fe2000ff9e0ff */
[----:B------:R-:W-:-:S02]  /*146a0*/  IMAD.WIDE.U32 R10, R9, 0x1c, R12 ;  /* 0x0000001c090a7825 */ /* 0x000fc400078e000c */
[----:B------:R-:W-:Y:S01]  /*146b0*/  @P5 STG.E desc[UR16][R6.64+0x20], R17 ;  /* 0x0000201106005986 */ /* 0x000fe2000c101910 */
[----:B------:R-:W-:-:S03]  /*146c0*/  IADD3.X R9, R13, UR23, RZ, P4, !PT ;  /* 0x000000170d097c10 */ /* 0x000fc6000a7fe4ff */
[----:B------:R1:W-:Y:S01]  /*146d0*/  @P2 STG.E desc[UR16][R12.64+0x20], R19 ;  /* 0x000020130c002986 */ /* 0x0003e2000c101910 */
[C---:B------:R-:W-:Y:S01]  /*146e0*/  ISETP.GT.AND P2, PT, R0.reuse, 0x71, P1 ;  /* 0x000000710000780c */ /* 0x040fe20000f44270 */
[----:B---3--:R-:W-:Y:S01]  /*146f0*/  IMAD R21, R223, UR20, RZ ;  /* 0x00000014df157c24 */ /* 0x008fe2000f8e02ff */
[C---:B------:R-:W-:Y:S01]  /*14700*/  ISETP.GT.AND P4, PT, R0.reuse, 0x70, P3 ;  /* 0x000000700000780c */ /* 0x040fe20001f84270 */
[----:B------:R-:W-:Y:S01]  /*14710*/  IMAD.MOV.U32 R14, RZ, RZ, R10 ;  /* 0x000000ffff0e7224 */ /* 0x000fe200078e000a */
[----:B0-----:R-:W-:Y:S02]  /*14720*/  IADD3 R15, R11, UR8, RZ ;  /* 0x000000080b0f7c10 */ /* 0x001fe4000fffe0ff */
[C---:B------:R-:W-:Y:S01]  /*14730*/  ISETP.GT.AND P5, PT, R0.reuse, 0x71, P3 ;  /* 0x000000710000780c */ /* 0x040fe20001fa4270 */
[----:B------:R-:W-:Y:S02]  /*14740*/  IMAD.U32 R23, RZ, RZ, UR22 ;  /* 0x00000016ff177e24 */ /* 0x000fe4000f8e00ff */
[----:B------:R-:W-:Y:S01]  /*14750*/  @P6 STG.E desc[UR16][R14.64], R21 ;  /* 0x000000150e006986 */ /* 0x000fe2000c101910 */
[----:B------:R-:W-:Y:S01]  /*14760*/  ISETP.GT.AND P6, PT, R0, 0x78, P1 ;  /* 0x000000780000780c */ /* 0x000fe20000fc4270 */
[----:B-1----:R-:W-:-:S02]  /*14770*/  IMAD R13, R222, UR20, RZ ;  /* 0x00000014de0d7c24 */ /* 0x002fc4000f8e02ff */
[----:B------:R-:W-:Y:S02]  /*14780*/  IMAD R17, R221, UR20, RZ ;  /* 0x00000014dd117c24 */ /* 0x000fe4000f8e02ff */
[----:B------:R-:W-:Y:S01]  /*14790*/  IMAD R19, R220, UR20, RZ ;  /* 0x00000014dc137c24 */ /* 0x000fe2000f8e02ff */
[----:B------:R-:W-:Y:S01]  /*147a0*/  @P2 STG.E desc[UR16][R8.64], R13 ;  /* 0x0000000d08002986 */ /* 0x000fe2000c101910 */
[----:B------:R-:W-:-:S03]  /*147b0*/  IMAD.WIDE.U32 R6, R23, 0x1c, R8 ;  /* 0x0000001c17067825 */ /* 0x000fc600078e0008 */
[----:B------:R-:W-:Y:S01]  /*147c0*/  @P4 STG.E desc[UR16][R14.64+0x20], R17 ;  /* 0x000020110e004986 */ /* 0x000fe2000c101910 */
[----:B------:R-:W-:Y:S02]  /*147d0*/  VIADD R7, R7, UR8 ;  /* 0x0000000807077c36 */ /* 0x000fe40008000000 */
[----:B------:R-:W-:Y:S01]  /*147e0*/  IMAD R23, R219, UR20, RZ ;  /* 0x00000014db177c24 */ /* 0x000fe2000f8e02ff */
[----:B------:R0:W-:Y:S01]  /*147f0*/  @P5 STG.E desc[UR16][R8.64+0x20], R19 ;  /* 0x0000201308005986 */ /* 0x0001e2000c101910 */
[----:B------:R-:W-:Y:S02]  /*14800*/  IADD3 R10, P5, R8, UR9, RZ ;  /* 0x00000009080a7c10 */ /* 0x000fe4000ffbe0ff */
[C---:B------:R-:W-:Y:S01]  /*14810*/  ISETP.GT.AND P2, PT, R0.reuse, 0x79, P1 ;  /* 0x000000790000780c */ /* 0x040fe20000f44270 */
[----:B------:R-:W-:Y:S01]  /*14820*/  @P6 STG.E desc[UR16][R6.64], R23 ;  /* 0x0000001706006986 */ /* 0x000fe2000c101910 */
[----:B------:R-:W-:Y:S02]  /*14830*/  ISETP.GT.AND P4, PT, R0, 0x78, P3 ;  /* 0x000000780000780c */ /* 0x000fe40001f84270 */
[----:B------:R-:W-:-:S02]  /*14840*/  IADD3.X R11, R9, UR23, RZ, P5, !PT ;  /* 0x00000017090b7c10 */ /* 0x000fc4000affe4ff */
[C---:B------:R-:W-:Y:S02]  /*14850*/  ISETP.GT.AND P6, PT, R0.reuse, 0x79, P3 ;  /* 0x000000790000780c */ /* 0x040fe40001fc4270 */
[----:B------:R-:W-:Y:S01]  /*14860*/  ISETP.GT.AND P5, PT, R0, 0x80, P1 ;  /* 0x000000800000780c */ /* 0x000fe20000fa4270 */
[----:B0-----:R-:W-:-:S04]  /*14870*/  IMAD.WIDE.U32 R8, R153, 0x1c, R10 ;  /* 0x0000001c99087825 */ /* 0x001fc800078e000a */
[----:B------:R-:W-:Y:S02]  /*14880*/  IMAD R21, R218, UR20, RZ ;  /* 0x00000014da157c24 */ /* 0x000fe4000f8e02ff */
[----:B------:R-:W-:Y:S01]  /*14890*/  IMAD R17, R217, UR20, RZ ;  /* 0x00000014d9117c24 */ /* 0x000fe2000f8e02ff */
[----:B------:R-:W-:Y:S01]  /*148a0*/  IADD3 R15, R9, UR8, RZ ;  /* 0x00000008090f7c10 */ /* 0x000fe2000fffe0ff */
[----:B------:R-:W-:Y:S01]  /*148b0*/  IMAD R19, R216, UR20, RZ ;  /* 0x00000014d8137c24 */ /* 0x000fe2000f8e02ff */
[----:B------:R-:W-:Y:S01]  /*148c0*/  @P2 STG.E desc[UR16][R10.64], R21 ;  /* 0x000000150a002986 */ /* 0x000fe2000c101910 */
[----:B------:R-:W-:Y:S01]  /*148d0*/  IMAD R9, R215, UR20, RZ ;  /* 0x00000014d7097c24 */ /* 0x000fe2000f8e02ff */
[----:B------:R-:W-:Y:S01]  /*148e0*/  IADD3 R12, P2, R10, UR9, RZ ;  /* 0x000000090a0c7c10 */ /* 0x000fe2000ff5e0ff */
[----:B------:R-:W-:Y:S01]  /*148f0*/  IMAD.MOV.U32 R14, RZ, RZ, R8 ;  /* 0x000000ffff0e7224 */ /* 0x000fe200078e0008 */
[----:B------:R0:W-:Y:S01]  /*14900*/  @P4 STG.E desc[UR16][R6.64+0x20], R17 ;  /* 0x0000201106004986 */ /* 0x0001e2000c101910 */
[----:B------:R-:W-:-:S02]  /*14910*/  ISETP.GT.AND P4, PT, R0, 0x81, P1 ;  /* 0x000000810000780c */ /* 0x000fc40000f84270 */
        /* <DEDUP_REMOVED lines=9> */
[----:B-1----:R-:W-:Y:S01]  /*149b0*/  IMAD R11, R213, UR20, RZ ;  /* 0x00000014d50b7c24 */ /* 0x002fe2000f8e02ff */
[----:B------:R-:W-:Y:S01]  /*149c0*/  IADD3 R17, R7, UR8, RZ ;  /* 0x0000000807117c10 */ /* 0x000fe2000fffe0ff */
[----:B------:R-:W-:Y:S01]  /*149d0*/  IMAD R19, R212, UR20, RZ ;  /* 0x00000014d4137c24 */ /* 0x000fe2000f8e02ff */
[----:B------:R-:W-:Y:S01]  /*149e0*/  @P4 STG.E desc[UR16][R12.64], R21 ;  /* 0x000000150c004986 */ /* 0x000fe2000c101910 */
[----:B------:R-:W-:Y:S02]  /*149f0*/  IMAD R23, R211, UR20, RZ ;  /* 0x00000014d3177c24 */ /* 0x000fe4000f8e02ff */
[----:B------:R-:W-:Y:S01]  /*14a00*/  IMAD.MOV.U32 R16, RZ, RZ, R6 ;  /* 0x000000ffff107224 */ /* 0x000fe200078e0006 */
[----:B------:R-:W-:Y:S01]  /*14a10*/  ISETP.GT.AND P4, PT, R0, 0x89, P1 ;  /* 0x000000890000780c */ /* 0x000fe20000f84270 */
[----:B------:R0:W-:Y:S01]  /*14a20*/  @P6 STG.E desc[UR16][R14.64+0x20], R11 ;  /* 0x0000200b0e006986 */ /* 0x0001e2000c101910 */
[----:B------:R-:W-:-:S03]  /*14a30*/  IADD3 R8, P6, R12, UR9, RZ ;  /* 0x000000090c087c10 */ /* 0x000fc6000ffde0ff */
[----:B------:R1:W-:Y:S01]  /*14a40*/  @P5 STG.E desc[UR16][R12.64+0x20], R19 ;  /* 0x000020130c005986 */ /* 0x0003e2000c101910 */
[----:B------:R-:W-:-:S03]  /*14a50*/  ISETP.GT.AND P5, PT, R0, 0x88, P3 ;  /* 0x000000880000780c */ /* 0x000fc60001fa4270 */
[----:B------:R3:W-:Y:S01]  /*14a60*/  @P2 STG.E desc[UR16][R16.64], R23 ;  /* 0x0000001710002986 */ /* 0x0007e2000c101910 */
[----:B------:R-:W-:Y:S02]  /*14a70*/  ISETP.GT.AND P2, PT, R0, 0x89, P3 ;  /* 0x000000890000780c */ /* 0x000fe40001f44270 */
[----:B--2---:R-:W-:Y:S01]  /*14a80*/  IADD3.X R9, R13, UR23, RZ, P6, !PT ;  /* 0x000000170d097c10 */ /* 0x004fe2000b7fe4ff */
[----:B0-----:R-:W-:Y:S01]  /*14a90*/  IMAD R15, R210, UR20, RZ ;  /* 0x00000014d20f7c24 */ /* 0x001fe2000f8e02ff */
[----:B------:R-:W-:Y:S01]  /*14aa0*/  ISETP.GT.AND P6, PT, R0, 0x90, P1 ;  /* 0x000000900000780c */ /* 0x000fe20000fc4270 */
[----:B------:R-:W-:Y:S02]  /*14ab0*/  IMAD R21, R209, UR20, RZ ;  /* 0x00000014d1157c24 */ /* 0x000fe4000f8e02ff */
[----:B------:R-:W-:Y:S01]  /*14ac0*/  IMAD.U32 R7, RZ, RZ, UR22 ;  /* 0x00000016ff077e24 */ /* 0x000fe2000f8e00ff */
[----:B------:R0:W-:Y:S01]  /*14ad0*/  @P4 STG.E desc[UR16][R8.64], R15 ;  /* 0x0000000f08004986 */ /* 0x0001e2000c101910 */
[----:B-1----:R-:W-:Y:S01]  /*14ae0*/  IMAD R19, R208, UR20, RZ ;  /* 0x00000014d0137c24 */ /* 0x002fe2000f8e02ff */
[----:B------:R-:W-:Y:S01]  /*14af0*/  IADD3 R10, P4, R8, UR9, RZ ;  /* 0x00000009080a7c10 */ /* 0x000fe2000ff9e0ff */
[----:B------:R-:W-:Y:S01]  /*14b00*/  IMAD.WIDE.U32 R6, R7, 0x1c, R8 ;  /* 0x0000001c07067825 */ /* 0x000fe200078e0008 */
[----:B------:R1:W-:Y:S02]  /*14b10*/  @P5 STG.E desc[UR16][R16.64+0x20], R21 ;  /* 0x0000201510005986 */ /* 0x0003e4000c101910 */
[----:B------:R-:W-:-:S02]  /*14b20*/  IADD3.X R11, R9, UR23, RZ, P4, !PT ;  /* 0x00000017090b7c10 */ /* 0x000fc4000a7fe4ff */
[----:B------:R2:W-:Y:S01]  /*14b30*/  @P2 STG.E desc[UR16][R8.64+0x20], R19 ;  /* 0x0000201308002986 */ /* 0x0005e2000c101910 */
[C---:B------:R-:W-:Y:S01]  /*14b40*/  ISETP.GT.AND P2, PT, R0.reuse, 0x91, P1 ;  /* 0x000000910000780c */ /* 0x040fe20000f44270 */
[----:B---3--:R-:W-:Y:S01]  /*14b50*/  IMAD R23, R207, UR20, RZ ;  /* 0x00000014cf177c24 */ /* 0x008fe2000f8e02ff */
[C---:B------:R-:W-:Y:S01]  /*14b60*/  ISETP.GT.AND P4, PT, R0.reuse, 0x90, P3 ;  /* 0x000000900000780c */ /* 0x040fe20001f84270 */
[----:B0-----:R-:W-:Y:S01]  /*14b70*/  VIADD R15, R7, UR8 ;  /* 0x00000008070f7c36 */ /* 0x001fe20008000000 */
[----:B------:R-:W-:Y:S01]  /*14b80*/  ISETP.GT.AND P5, PT, R0, 0x91, P3 ;  /* 0x000000910000780c */ /* 0x000fe20001fa4270 */
[----:B------:R-:W-:Y:S01]  /*14b90*/  IMAD.MOV.U32 R14, RZ, RZ, R6 ;  /* 0x000000ffff0e7224 */ /* 0x000fe200078e0006 */
[----:B------:R-:W-:Y:S01]  /*14ba0*/  MOV R13, UR22 ;  /* 0x00000016000d7c02 */ /* 0x000fe20008000f00 */
[----:B-1----:R-:W-:-:S03]  /*14bb0*/  IMAD R17, R205, UR20, RZ ;  /* 0x00000014cd117c24 */ /* 0x002fc6000f8e02ff */
[----:B------:R-:W-:Y:S01]  /*14bc0*/  @P6 STG.E desc[UR16][R14.64], R23 ;  /* 0x000000170e006986 */ /* 0x000fe2000c101910 */
[----:B------:R-:W-:Y:S01]  /*14bd0*/  ISETP.GT.AND P6, PT, R0, 0x98, P1 ;  /* 0x000000980000780c */ /* 0x000fe20000fc4270 */
[----:B--2---:R-:W-:Y:S02]  /*14be0*/  IMAD R9, R206, UR20, RZ ;  /* 0x00000014ce097c24 */ /* 0x004fe4000f8e02ff */
[----:B------:R-:W-:-:S04]  /*14bf0*/  IMAD.WIDE.U32 R12, R13, 0x1c, R10 ;  /* 0x0000001c0d0c7825 */ /* 0x000fc800078e000a */
[----:B------:R-:W-:Y:S01]  /*14c00*/  IMAD R19, R204, UR20, RZ ;  /* 0x00000014cc137c24 */ /* 0x000fe2000f8e02ff */
[----:B------:R0:W-:Y:S01]  /*14c10*/  @P2 STG.E desc[UR16][R10.64], R9 ;  /* 0x000000090a002986 */ /* 0x0001e2000c101910 */
[----:B------:R-:W-:Y:S01]  /*14c20*/  IADD3 R13, R13, UR8, RZ ;  /* 0x000000080d0d7c10 */ /* 0x000fe2000fffe0ff */
[----:B------:R-:W-:Y:S02]  /*14c30*/  IMAD R21, R203, UR20, RZ ;  /* 0x00000014cb157c24 */ /* 0x000fe4000f8e02ff */
[----:B------:R1:W-:Y:S01]  /*14c40*/  @P4 STG.E desc[UR16][R14.64+0x20], R17 ;  /* 0x000020110e004986 */ /* 0x0003e2000c101910 */
[----:B------:R-:W-:-:S03]  /*14c50*/  ISETP.GT.AND P2, PT, R0, 0x99, P1 ;  /* 0x000000990000780c */ /* 0x000fc60000f44270 */
[----:B------:R2:W-:Y:S01]  /*14c60*/  @P5 STG.E desc[UR16][R10.64+0x20], R19 ;  /* 0x000020130a005986 */ /* 0x0005e2000c101910 */
[----:B------:R-:W-:Y:S02]  /*14c70*/  IADD3 R6, P5, R10, UR9, RZ ;  /* 0x000000090a067c10 */ /* 0x000fe4000ffbe0ff */
[C---:B------:R-:W-:Y:S01]  /*14c80*/  ISETP.GT.AND P4, PT, R0.reuse, 0x98, P3 ;  /* 0x000000980000780c */ /* 0x040fe20001f84270 */
[----:B------:R-:W-:Y:S01]  /*14c90*/  @P6 STG.E desc[UR16][R12.64], R21 ;  /* 0x000000150c006986 */ /* 0x000fe2000c101910 */
[----:B------:R-:W-:Y:S02]  /*14ca0*/  IADD3.X R7, R11, UR23, RZ, P5, !PT ;  /* 0x000000170b077c10 */ /* 0x000fe4000affe4ff */
[C---:B------:R-:W-:Y:S02]  /*14cb0*/  ISETP.GT.AND P6, PT, R0.reuse, 0x99, P3 ;  /* 0x000000990000780c */ /* 0x040fe40001fc4270 */
[----:B------:R-:W-:Y:S01]  /*14cc0*/  ISETP.GT.AND P5, PT, R0, 0xa0, P1 ;  /* 0x000000a00000780c */ /* 0x000fe20000fa4270 */
[----:B0-----:R-:W-:-:S04]  /*14cd0*/  IMAD.WIDE.U32 R8, R153, 0x1c, R6 ;  /* 0x0000001c99087825 */ /* 0x001fc800078e0006 */
[----:B------:R-:W-:Y:S02]  /*14ce0*/  IMAD R23, R202, UR20, RZ ;  /* 0x00000014ca177c24 */ /* 0x000fe4000f8e02ff */
[----:B-1----:R-:W-:Y:S02]  /*14cf0*/  IMAD R17, R201, UR20, RZ ;  /* 0x00000014c9117c24 */ /* 0x002fe4000f8e02ff */
[----:B--2---:R-:W-:Y:S02]  /*14d00*/  IMAD R19, R200, UR20, RZ ;  /* 0x00000014c8137c24 */ /* 0x004fe4000f8e02ff */
[----:B------:R-:W-:Y:S01]  /*14d10*/  VIADD R15, R9, UR8 ;  /* 0x00000008090f7c36 */ /* 0x000fe20008000000 */
[----:B------:R-:W-:Y:S01]  /*14d20*/  @P2 STG.E desc[UR16][R6.64], R23 ;  /* 0x0000001706002986 */ /* 0x000fe2000c101910 */
[----:B------:R-:W-:Y:S02]  /*14d30*/  IMAD R9, R199, UR20, RZ ;  /* 0x00000014c7097c24 */ /* 0x000fe4000f8e02ff */
[----:B------:R-:W-:Y:S01]  /*14d40*/  IMAD.MOV.U32 R14, RZ, RZ, R8 ;  /* 0x000000ffff0e7224 */ /* 0x000fe200078e0008 */
[----:B------:R0:W-:Y:S01]  /*14d50*/  @P4 STG.E desc[UR16][R12.64+0x20], R17 ;  /* 0x000020110c004986 */ /* 0x0001e2000c101910 */
[----:B------:R-:W-:-:S02]  /*14d60*/  IADD3 R10, P2, R6, UR9, RZ ;  /* 0x00000009060a7c10 */ /* 0x000fc4000ff5e0ff */
[C---:B------:R-:W-:Y:S01]  /*14d70*/  ISETP.GT.AND P4, PT, R0.reuse, 0xa1, P1 ;  /* 0x000000a10000780c */ /* 0x040fe20000f84270 */
[----:B------:R1:W-:Y:S01]  /*14d80*/  @P6 STG.E desc[UR16][R6.64+0x20], R19 ;  /* 0x0000201306006986 */ /* 0x0003e2000c101910 */
[C---:B------:R-:W-:Y:S02]  /*14d90*/  ISETP.GT.AND P6, PT, R0.reuse, 0xa0, P3 ;  /* 0x000000a00000780c */ /* 0x040fe40001fc4270 */
[----:B------:R-:W-:Y:S01]  /*14da0*/  IADD3.X R11, R7, UR23, RZ, P2, !PT ;  /* 0x00000017070b7c10 */ /* 0x000fe200097fe4ff */
[----:B------:R2:W-:Y:S01]  /*14db0*/  @P5 STG.E desc[UR16][R14.64], R9 ;  /* 0x000000090e005986 */ /* 0x0005e2000c101910 */
[C---:B------:R-:W-:Y:S02]  /*14dc0*/  ISETP.GT.AND P5, PT, R0.reuse, 0xa1, P3 ;  /* 0x000000a10000780c */ /* 0x040fe40001fa4270 */
[----:B------:R-:W-:Y:S02]  /*14dd0*/  ISETP.GT.AND P2, PT, R0, 0xa8, P1 ;  /* 0x000000a80000780c */ /* 0x000fe40000f44270 */
[----:B0-----:R-:W-:Y:S01]  /*14de0*/  MOV R13, UR22 ;  /* 0x00000016000d7c02 */ /* 0x001fe20008000f00 */
[----:B------:R-:W-:-:S02]  /*14df0*/  IMAD R17, R198, UR20, RZ ;  /* 0x00000014c6117c24 */ /* 0x000fc4000f8e02ff */
[----:B-1----:R-:W-:Y:S02]  /*14e00*/  IMAD R19, R197, UR20, RZ ;  /* 0x00000014c5137c24 */ /* 0x002fe4000f8e02ff */
[----:B------:R-:W-:Y:S01]  /*14e10*/  IMAD.WIDE.U32 R6, R13, 0x1c, R10 ;  /* 0x0000001c0d067825 */ /* 0x000fe200078e000a */
[----:B------:R-:W-:Y:S03]  /*14e20*/  @P4 STG.E desc[UR16][R10.64], R17 ;  /* 0x000000110a004986 */ /* 0x000fe6000c101910 */
[----:B------:R-:W-:Y:S02]  /*14e30*/  IMAD R21, R196, UR20, RZ ;  /* 0x00000014c4157c24 */ /* 0x000fe4000f8e02ff */
[----:B------:R-:W-:Y:S02]  /*14e40*/  IMAD R23, R195, UR20, RZ ;  /* 0x00000014c3177c24 */ /* 0x000fe4000f8e02ff */
[----:B------:R-:W-:-:S02]  /*14e50*/  VIADD R13, R7, UR8 ;  /* 0x00000008070d7c36 */ /* 0x000fc40008000000 */
[----:B------:R-:W-:Y:S01]  /*14e60*/  IMAD.MOV.U32 R12, RZ, RZ, R6 ;  /* 0x000000ffff0c7224 */ /* 0x000fe200078e0006 */
[----:B------:R-:W-:Y:S01]  /*14e70*/  ISETP.GT.AND P4, PT, R0, 0xa9, P1 ;  /* 0x000000a90000780c */ /* 0x000fe20000f84270 */
[----:B------:R0:W-:Y:S01]  /*14e80*/  @P6 STG.E desc[UR16][R14.64+0x20], R19 ;  /* 0x000020130e006986 */ /* 0x0001e2000c101910 */
[----:B------:R-:W-:-:S03]  /*14e90*/  IADD3 R8, P6, R10, UR9, RZ ;  /* 0x000000090a087c10 */ /* 0x000fc6000ffde0ff */
[----:B------:R1:W-:Y:S01]  /*14ea0*/  @P5 STG.E desc[UR16][R10.64+0x20], R21 ;  /* 0x000020150a005986 */ /* 0x0003e2000c101910 */
[----:B------:R-:W-:-:S03]  /*14eb0*/  ISETP.GT.AND P5, PT, R0, 0xa8, P3 ;  /* 0x000000a80000780c */ /* 0x000fc60001fa4270 */
[----:B------:R-:W-:Y:S01]  /*14ec0*/  @P2 STG.E desc[UR16][R12.64], R23 ;  /* 0x000000170c002986 */ /* 0x000fe2000c101910 */
[----:B------:R-:W-:Y:S02]  /*14ed0*/  ISETP.GT.AND P2, PT, R0, 0xa9, P3 ;  /* 0x000000a90000780c */ /* 0x000fe40001f44270 */
[----:B--2---:R-:W-:Y:S01]  /*14ee0*/  IADD3.X R9, R11, UR23, RZ, P6, !PT ;  /* 0x000000170b097c10 */ /* 0x004fe2000b7fe4ff */
[----:B0-----:R-:W-:Y:S01]  /*14ef0*/  IMAD R15, R194, UR20, RZ ;  /* 0x00000014c20f7c24 */ /* 0x001fe2000f8e02ff */
[----:B------:R-:W-:Y:S01]  /*14f00*/  MOV R7, UR22 ;  /* 0x0000001600077c02 */ /* 0x000fe20008000f00 */
[----:B------:R-:W-:Y:S01]  /*14f10*/  IMAD R17, R193, UR20, RZ ;  /* 0x00000014c1117c24 */ /* 0x000fe2000f8e02ff */
[----:B------:R-:W-:Y:S01]  /*14f20*/  ISETP.GT.AND P6, PT, R0, 0xb0, P1 ;  /* 0x000000b00000780c */ /* 0x000fe20000fc4270 */
[----:B------:R-:W-:Y:S01]  /*14f30*/  IMAD R19, R192, UR20, RZ ;  /* 0x00000014c0137c24 */ /* 0x000fe2000f8e02ff */
[----:B------:R0:W-:Y:S01]  /*14f40*/  @P4 STG.E desc[UR16][R8.64], R15 ;  /* 0x0000000f08004986 */ /* 0x0001e2000c101910 */
[----:B-1----:R-:W-:Y:S01]  /*14f50*/  IADD3 R10, P4, R8, UR9, RZ ;  /* 0x00000009080a7c10 */ /* 0x002fe2000ff9e0ff */
[----:B------:R-:W-:-:S02]  /*14f60*/  IMAD.WIDE.U32 R6, R7, 0x1c, R8 ;  /* 0x0000001c07067825 */ /* 0x000fc400078e0008 */
[----:B------:R-:W-:Y:S01]  /*14f70*/  @P5 STG.E desc[UR16][R12.64+0x20], R17 ;  /* 0x000020110c005986 */ /* 0x000fe2000c101910 */
[----:B------:R-:W-:Y:S01]  /*14f80*/  IADD3.X R11, R9, UR23, RZ, P4, !PT ;  /* 0x00000017090b7c10 */ /* 0x000fe2000a7fe4ff */
[----:B------:R-:W-:Y:S02]  /*14f90*/  IMAD R21, R191, UR20, RZ ;  /* 0x00000014bf157c24 */ /* 0x000fe4000f8e02ff */
[----:B------:R1:W-:Y:S01]  /*14fa0*/  @P2 STG.E desc[UR16][R8.64+0x20], R19 ;  /* 0x0000201308002986 */ /* 0x0003e2000c101910 */
[C---:B------:R-:W-:Y:S02]  /*14fb0*/  ISETP.GT.AND P2, PT, R0.reuse, 0xb1, P1 ;  /* 0x000000b10000780c */ /* 0x040fe40000f44270 */
[C---:B------:R-:W-:Y:S01]  /*14fc0*/  ISETP.GT.AND P4, PT, R0.reuse, 0xb0, P3 ;  /* 0x000000b00000780c */ /* 0x040fe20001f84270 */
[----:B0-----:R-:W-:Y:S01]  /*14fd0*/  VIADD R15, R7, UR8 ;  /* 0x00000008070f7c36 */ /* 0x001fe20008000000 */
[----:B------:R-:W-:Y:S02]  /*14fe0*/  MOV R14, R6 ;  /* 0x00000006000e7202 */ /* 0x000fe40000000f00 */
[----:B------:R-:W-:Y:S01]  /*14ff0*/  ISETP.GT.AND P5, PT, R0, 0xb1, P3 ;  /* 0x000000b10000780c */ /* 0x000fe20001fa4270 */
[----:B------:R-:W-:-:S02]  /*15000*/  IMAD.U32 R23, RZ, RZ, UR22 ;  /* 0x00000016ff177e24 */ /* 0x000fc4000f8e00ff */
[----:B------:R0:W-:Y:S01]  /*15010*/  @P6 STG.E desc[UR16][R14.64], R21 ;  /* 0x000000150e006986 */ /* 0x0001e2000c101910 */
[----:B------:R-:W-:Y:S01]  /*15020*/  ISETP.GT.AND P6, PT, R0, 0xb8, P1 ;  /* 0x000000b80000780c */ /* 0x000fe20000fc4270 */
[----:B-1----:R-:W-:Y:S02]  /*15030*/  IMAD R9, R190, UR20, RZ ;  /* 0x00000014be097c24 */ /* 0x002fe4000f8e02ff */
[----:B------:R-:W-:Y:S02]  /*15040*/  IMAD R17, R189, UR20, RZ ;  /* 0x00000014bd117c24 */ /* 0x000fe4000f8e02ff */
[----:B------:R-:W-:Y:S02]  /*15050*/  IMAD R19, R188, UR20, RZ ;  /* 0x00000014bc137c24 */ /* 0x000fe4000f8e02ff */
[----:B------:R-:W-:Y:S01]  /*15060*/  IMAD.WIDE.U32 R12, R23, 0x1c, R10 ;  /* 0x0000001c170c7825 */ /* 0x000fe200078e000a */
[----:B------:R1:W-:Y:S01]  /*15070*/  @P2 STG.E desc[UR16][R10.64], R9 ;  /* 0x000000090a002986 */ /* 0x0003e2000c101910 */
[----:B------:R-:W-:-:S02]  /*15080*/  ISETP.GT.AND P2, PT, R0, 0xb9, P1 ;  /* 0x000000b90000780c */ /* 0x000fc40000f44270 */
[----:B------:R-:W-:Y:S01]  /*15090*/  VIADD R13, R13, UR8 ;  /* 0x000000080d0d7c36 */ /* 0x000fe20008000000 */
[----:B------:R2:W-:Y:S01]  /*150a0*/  @P4 STG.E desc[UR16][R14.64+0x20], R17 ;  /* 0x000020110e004986 */ /* 0x0005e2000c101910 */
[----:B------:R-:W-:-:S03]  /*150b0*/  IMAD R23, R187, UR20, RZ ;  /* 0x00000014bb177c24 */ /* 0x000fc6000f8e02ff */
[----:B------:R3:W-:Y:S01]  /*150c0*/  @P5 STG.E desc[UR16][R10.64+0x20], R19 ;  /* 0x000020130a005986 */ /* 0x0007e2000c101910 */
[----:B------:R-:W-:Y:S02]  /*150d0*/  IADD3 R6, P5, R10, UR9, RZ ;  /* 0x000000090a067c10 */ /* 0x000fe4000ffbe0ff */
[C---:B------:R-:W-:Y:S01]  /*150e0*/  ISETP.GT.AND P4, PT, R0.reuse, 0xb8, P3 ;  /* 0x000000b80000780c */ /* 0x040fe20001f84270 */
[----:B------:R-:W-:Y:S01]  /*150f0*/  @P6 STG.E desc[UR16][R12.64], R23 ;  /* 0x000000170c006986 */ /* 0x000fe2000c101910 */
[----:B------:R-:W-:Y:S02]  /*15100*/  IADD3.X R7, R11, UR23, RZ, P5, !PT ;  /* 0x000000170b077c10 */ /* 0x000fe4000affe4ff */
[C---:B------:R-:W-:Y:S02]  /*15110*/  ISETP.GT.AND P6, PT, R0.reuse, 0xb9, P3 ;  /* 0x000000b90000780c */ /* 0x040fe40001fc4270 */
[----:B------:R-:W-:Y:S01]  /*15120*/  ISETP.GT.AND P5, PT, R0, 0xc0, P1 ;  /* 0x000000c00000780c */ /* 0x000fe20000fa4270 */
[----:B0-----:R-:W-:-:S02]  /*15130*/  IMAD R21, R186, UR20, RZ ;  /* 0x00000014ba157c24 */ /* 0x001fc4000f8e02ff */
[----:B-1----:R-:W-:-:S04]  /*15140*/  IMAD.WIDE.U32 R8, R153, 0x1c, R6 ;  /* 0x0000001c99087825 */ /* 0x002fc800078e0006 */
[----:B--2---:R-:W-:Y:S01]  /*15150*/  IMAD R17, R185, UR20, RZ ;  /* 0x00000014b9117c24 */ /* 0x004fe2000f8e02ff */
[----:B------:R-:W-:Y:S01]  /*15160*/  @P2 STG.E desc[UR16][R6.64], R21 ;  /* 0x0000001506002986 */ /* 0x000fe2000c101910 */
[----:B---3--:R-:W-:Y:S01]  /*15170*/  IMAD R19, R184, UR20, RZ ;  /* 0x00000014b8137c24 */ /* 0x008fe2000f8e02ff */
[----:B------:R-:W-:Y:S01]  /*15180*/  MOV R14, R8 ;  /* 0x00000008000e7202 */ /* 0x000fe20000000f00 */
[----:B------:R-:W-:Y:S01]  /*15190*/  VIADD R15, R9, UR8 ;  /* 0x00000008090f7c36 */ /* 0x000fe20008000000 */
[----:B------:R-:W-:Y:S01]  /*151a0*/  IADD3 R10, P2, R6, UR9, RZ ;  /* 0x00000009060a7c10 */ /* 0x000fe2000ff5e0ff */
        /* <DEDUP_REMOVED lines=11> */
[----:B-1----:R-:W-:-:S04]  /*15260*/  IMAD.WIDE.U32 R6, R13, 0x1c, R10 ;  /* 0x0000001c0d067825 */ /* 0x002fc800078e000a */
[----:B------:R-:W-:Y:S01]  /*15270*/  IMAD R19, R181, UR20, RZ ;  /* 0x00000014b5137c24 */ /* 0x000fe2000f8e02ff */
[----:B------:R-:W-:Y:S01]  /*15280*/  MOV R12, R6 ;  /* 0x00000006000c7202 */ /* 0x000fe20000000f00 */
[----:B------:R-:W-:Y:S01]  /*15290*/  IMAD R21, R180, UR20, RZ ;  /* 0x00000014b4157c24 */ /* 0x000fe2000f8e02ff */
[----:B------:R-:W-:Y:S01]  /*152a0*/  @P4 STG.E desc[UR16][R10.64], R17 ;  /* 0x000000110a004986 */ /* 0x000fe2000c101910 */
[----:B------:R-:W-:Y:S02]  /*152b0*/  IMAD R23, R179, UR20, RZ ;  /* 0x00000014b3177c24 */ /* 0x000fe4000f8e02ff */
[----:B------:R-:W-:Y:S01]  /*152c0*/  VIADD R13, R7, UR8 ;  /* 0x00000008070d7c36 */ /* 0x000fe20008000000 */
        /* <DEDUP_REMOVED lines=9> */
[----:B------:R-:W-:Y:S01]  /*15360*/  ISETP.GT.AND P6, PT, R0, 0xd0, P1 ;  /* 0x000000d00000780c */ /* 0x000fe20000fc4270 */
[----:B------:R-:W-:Y:S02]  /*15370*/  IMAD R17, R177, UR20, RZ ;  /* 0x00000014b1117c24 */ /* 0x000fe4000f8e02ff */
[----:B------:R-:W-:Y:S01]  /*15380*/  IMAD.U32 R7, RZ, RZ, UR22 ;  /* 0x00000016ff077e24 */ /* 0x000fe2000f8e00ff */
[----:B------:R0:W-:Y:S01]  /*15390*/  @P4 STG.E desc[UR16][R8.64], R15 ;  /* 0x0000000f08004986 */ /* 0x0001e2000c101910 */
[----:B------:R-:W-:Y:S01]  /*153a0*/  IMAD R19, R176, UR20, RZ ;  /* 0x00000014b0137c24 */ /* 0x000fe2000f8e02ff */
[----:B-1----:R-:W-:Y:S01]  /*153b0*/  IADD3 R10, P4, R8, UR9, RZ ;  /* 0x00000009080a7c10 */ /* 0x002fe2000ff9e0ff */
[----:B------:R-:W-:Y:S01]  /*153c0*/  IMAD.WIDE.U32 R6, R7, 0x1c, R8 ;  /* 0x0000001c07067825 */ /* 0x000fe200078e0008 */
[----:B------:R-:W-:Y:S02]  /*153d0*/  @P5 STG.E desc[UR16][R12.64+0x20], R17 ;  /* 0x000020110c005986 */ /* 0x000fe4000c101910 */
[----:B------:R-:W-:-:S02]  /*153e0*/  IADD3.X R11, R9, UR23, RZ, P4, !PT ;  /* 0x00000017090b7c10 */ /* 0x000fc4000a7fe4ff */
[----:B------:R1:W-:Y:S01]  /*153f0*/  @P2 STG.E desc[UR16][R8.64+0x20], R19 ;  /* 0x0000201308002986 */ /* 0x0003e2000c101910 */
[C---:B------:R-:W-:Y:S01]  /*15400*/  ISETP.GT.AND P2, PT, R0.reuse, 0xd1, P1 ;  /* 0x000000d10000780c */ /* 0x040fe20000f44270 */
[----:B------:R-:W-:Y:S01]  /*15410*/  IMAD R21, R175, UR20, RZ ;  /* 0x00000014af157c24 */ /* 0x000fe2000f8e02ff */
        /* <DEDUP_REMOVED lines=10> */
[----:B------:R0:W-:Y:S01]  /*154c0*/  @P2 STG.E desc[UR16][R10.64], R9 ;  /* 0x000000090a002986 */ /* 0x0001e2000c101910 */
[----:B------:R-:W-:-:S03]  /*154d0*/  IMAD.WIDE.U32 R12, R23, 0x1c, R10 ;  /* 0x0000001c170c7825 */ /* 0x000fc600078e000a */
[----:B------:R1:W-:Y:S01]  /*154e0*/  @P4 STG.E desc[UR16][R14.64+0x20], R17 ;  /* 0x000020110e004986 */ /* 0x0003e2000c101910 */
[----:B------:R-:W-:Y:S02]  /*154f0*/  VIADD R13, R13, UR8 ;  /* 0x000000080d0d7c36 */ /* 0x000fe40008000000 */
[----:B------:R-:W-:Y:S01]  /*15500*/  IMAD R23, R171, UR20, RZ ;  /* 0x00000014ab177c24 */ /* 0x000fe2000f8e02ff */
[----:B------:R2:W-:Y:S01]  /*15510*/  @P5 STG.E desc[UR16][R10.64+0x20], R19 ;  /* 0x000020130a005986 */ /* 0x0005e2000c101910 */
[----:B------:R-:W-:Y:S02]  /*15520*/  IADD3 R6, P5, R10, UR9, RZ ;  /* 0x000000090a067c10 */ /* 0x000fe4000ffbe0ff */
[C---:B------:R-:W-:Y:S01]  /*15530*/  ISETP.GT.AND P2, PT, R0.reuse, 0xd9, P1 ;  /* 0x000000d90000780c */ /* 0x040fe20000f44270 */
[----:B------:R-:W-:Y:S01]  /*15540*/  @P6 STG.E desc[UR16][R12.64], R23 ;  /* 0x000000170c006986 */ /* 0x000fe2000c101910 */
[----:B------:R-:W-:Y:S02]  /*15550*/  IADD3.X R7, R11, UR23, RZ, P5, !PT ;  /* 0x000000170b077c10 */ /* 0x000fe4000affe4ff */
[----:B------:R-:W-:-:S02]  /*15560*/  ISETP.GT.AND P4, PT, R0, 0xd8, P3 ;  /* 0x000000d80000780c */ /* 0x000fc40001f84270 */
[C---:B------:R-:W-:Y:S02]  /*15570*/  ISETP.GT.AND P6, PT, R0.reuse, 0xd9, P3 ;  /* 0x000000d90000780c */ /* 0x040fe40001fc4270 */
[----:B------:R-:W-:Y:S01]  /*15580*/  ISETP.GT.AND P5, PT, R0, 0xe0, P1 ;  /* 0x000000e00000780c */ /* 0x000fe20000fa4270 */
[----:B0-----:R-:W-:-:S04]  /*15590*/  IMAD.WIDE.U32 R8, R153, 0x1c, R6 ;  /* 0x0000001c99087825 */ /* 0x001fc800078e0006 */
[----:B------:R-:W-:Y:S01]  /*155a0*/  IMAD R21, R170, UR20, RZ ;  /* 0x00000014aa157c24 */ /* 0x000fe2000f8e02ff */
[----:B-1----:R-:W-:Y:S01]  /*155b0*/  IADD3 R15, R9, UR8, RZ ;  /* 0x00000008090f7c10 */ /* 0x002fe2000fffe0ff */
[----:B------:R-:W-:Y:S02]  /*155c0*/  IMAD R17, R169, UR20, RZ ;  /* 0x00000014a9117c24 */ /* 0x000fe4000f8e02ff */
[----:B--2---:R-:W-:Y:S02]  /*155d0*/  IMAD R19, R168, UR20, RZ ;  /* 0x00000014a8137c24 */ /* 0x004fe4000f8e02ff */
[----:B------:R-:W-:Y:S02]  /*155e0*/  IMAD R9, R167, UR20, RZ ;  /* 0x00000014a7097c24 */ /* 0x000fe4000f8e02ff */
[----:B------:R-:W-:Y:S01]  /*155f0*/  IMAD.MOV.U32 R14, RZ, RZ, R8 ;  /* 0x000000ffff0e7224 */ /* 0x000fe200078e0008 */
[----:B------:R-:W-:Y:S01]  /*15600*/  @P2 STG.E desc[UR16][R6.64], R21 ;  /* 0x0000001506002986 */ /* 0x000fe2000c101910 */
[----:B------:R-:W-:-:S03]  /*15610*/  ISETP.GT.AND P2, PT, R0, 0xe1, P1 ;  /* 0x000000e10000780c */ /* 0x000fc60000f44270 */
[----:B------:R0:W-:Y:S01]  /*15620*/  @P4 STG.E desc[UR16][R12.64+0x20], R17 ;  /* 0x000020110c004986 */ /* 0x0001e2000c101910 */
[----:B------:R-:W-:-:S03]  /*15630*/  IADD3 R10, P4, R6, UR9, RZ ;  /* 0x00000009060a7c10 */ /* 0x000fc6000ff9e0ff */
[----:B------:R1:W-:Y:S01]  /*15640*/  @P6 STG.E desc[UR16][R6.64+0x20], R19 ;  /* 0x0000201306006986 */ /* 0x0003e2000c101910 */
[----:B------:R-:W-:-:S03]  /*15650*/  ISETP.GT.AND P6, PT, R0, 0xe0, P3 ;  /* 0x000000e00000780c */ /* 0x000fc60001fc4270 */
[----:B------:R-:W-:Y:S01]  /*15660*/  @P5 STG.E desc[UR16][R14.64], R9 ;  /* 0x000000090e005986 */ /* 0x000fe2000c101910 */
[C---:B------:R-:W-:Y:S02]  /*15670*/  ISETP.GT.AND P5, PT, R0.reuse, 0xe1, P3 ;  /* 0x000000e10000780c */ /* 0x040fe40001fa4270 */
[----:B------:R-:W-:Y:S01]  /*15680*/  IADD3.X R11, R7, UR23, RZ, P4, !PT ;  /* 0x00000017070b7c10 */ /* 0x000fe2000a7fe4ff */
[----:B0-----:R-:W-:Y:S01]  /*15690*/  IMAD.U32 R13, RZ, RZ, UR22 ;  /* 0x00000016ff0d7e24 */ /* 0x001fe2000f8e00ff */
[----:B------:R-:W-:Y:S01]  /*156a0*/  ISETP.GT.AND P4, PT, R0, 0xe8, P1 ;  /* 0x000000e80000780c */ /* 0x000fe20000f84270 */
[----:B------:R-:W-:Y:S02]  /*156b0*/  IMAD R17, R166, UR20, RZ ;  /* 0x00000014a6117c24 */ /* 0x000fe4000f8e02ff */
[----:B-1----:R-:W-:Y:S02]  /*156c0*/  IMAD R19, R165, UR20, RZ ;  /* 0x00000014a5137c24 */ /* 0x002fe4000f8e02ff */
[----:B------:R-:W-:Y:S01]  /*156d0*/  IMAD.WIDE.U32 R6, R13, 0x1c, R10 ;  /* 0x0000001c0d067825 */ /* 0x000fe200078e000a */
[----:B------:R0:W-:Y:S03]  /*156e0*/  @P2 STG.E desc[UR16][R10.64], R17 ;  /* 0x000000110a002986 */ /* 0x0001e6000c101910 */
[----:B------:R-:W-:Y:S01]  /*156f0*/  IMAD R21, R164, UR20, RZ ;  /* 0x00000014a4157c24 */ /* 0x000fe2000f8e02ff */
[----:B------:R1:W-:Y:S01]  /*15700*/  @P6 STG.E desc[UR16][R14.64+0x20], R19 ;  /* 0x000020130e006986 */ /* 0x0003e2000c101910 */
[----:B------:R-:W-:Y:S01]  /*15710*/  IMAD R23, R163, UR20, RZ ;  /* 0x00000014a3177c24 */ /* 0x000fe2000f8e02ff */
[----:B------:R-:W-:Y:S01]  /*15720*/  IADD3 R13, R7, UR8, RZ ;  /* 0x00000008070d7c10 */ /* 0x000fe2000fffe0ff */
[----:B------:R-:W-:Y:S01]  /*15730*/  IMAD.MOV.U32 R12, RZ, RZ, R6 ;  /* 0x000000ffff0c7224 */ /* 0x000fe200078e0006 */
[C---:B------:R-:W-:Y:S01]  /*15740*/  ISETP.GT.AND P2, PT, R0.reuse, 0xe9, P1 ;  /* 0x000000e90000780c */ /* 0x040fe20000f44270 */
[----:B------:R2:W-:Y:S01]  /*15750*/  @P5 STG.E desc[UR16][R10.64+0x20], R21 ;  /* 0x000020150a005986 */ /* 0x0005e2000c101910 */
[----:B------:R-:W-:-:S02]  /*15760*/  ISETP.GT.AND P5, PT, R0, 0xe8, P3 ;  /* 0x000000e80000780c */ /* 0x000fc40001fa4270 */
[----:B------:R-:W-:Y:S01]  /*15770*/  IADD3 R8, P6, R10, UR9, RZ ;  /* 0x000000090a087c10 */ /* 0x000fe2000ffde0ff */
[----:B------:R-:W-:Y:S01]  /*15780*/  @P4 STG.E desc[UR16][R12.64], R23 ;  /* 0x000000170c004986 */ /* 0x000fe2000c101910 */
[----:B------:R-:W-:Y:S01]  /*15790*/  ISETP.GT.AND P4, PT, R0, 0xe9, P3 ;  /* 0x000000e90000780c */ /* 0x000fe20001f84270 */
[----:B0-----:R-:W-:Y:S01]  /*157a0*/  IMAD R17, R161, UR20, RZ ;  /* 0x00000014a1117c24 */ /* 0x001fe2000f8e02ff */
[----:B------:R-:W-:Y:S01]  /*157b0*/  IADD3.X R9, R11, UR23, RZ, P6, !PT ;  /* 0x000000170b097c10 */ /* 0x000fe2000b7fe4ff */
[----:B-1----:R-:W-:Y:S02]  /*157c0*/  IMAD R15, R162, UR20, RZ ;  /* 0x00000014a20f7c24 */ /* 0x002fe4000f8e02ff */
[----:B------:R-:W-:-:S03]  /*157d0*/  IMAD R19, R160, UR20, RZ ;  /* 0x00000014a0137c24 */ /* 0x000fc6000f8e02ff */
[----:B------:R0:W-:Y:S04]  /*157e0*/  @P2 STG.E desc[UR16][R8.64], R15 ;  /* 0x0000000f08002986 */ /* 0x0001e8000c101910 */
[----:B------:R1:W-:Y:S01]  /*157f0*/  @P5 STG.E desc[UR16][R12.64+0x20], R17 ;  /* 0x000020110c005986 */ /* 0x0003e2000c101910 */
[----:B--2---:R-:W-:Y:S01]  /*15800*/  IADD3 R10, P5, R8, UR9, RZ ;  /* 0x00000009080a7c10 */ /* 0x004fe2000ffbe0ff */
[----:B------:R-:W-:Y:S01]  /*15810*/  IMAD.U32 R7, RZ, RZ, UR22 ;  /* 0x00000016ff077e24 */ /* 0x000fe2000f8e00ff */
[C---:B------:R-:W-:Y:S01]  /*15820*/  ISETP.GT.AND P2, PT, R0.reuse, 0xf0, P1 ;  /* 0x000000f00000780c */ /* 0x040fe20000f44270 */
[----:B------:R2:W-:Y:S01]  /*15830*/  @P4 STG.E desc[UR16][R8.64+0x20], R19 ;  /* 0x0000201308004986 */ /* 0x0005e2000c101910 */
[----:B------:R-:W-:Y:S02]  /*15840*/  ISETP.GT.AND P4, PT, R0, 0xf1, P1 ;  /* 0x000000f10000780c */ /* 0x000fe40000f84270 */
[----:B------:R-:W-:-:S02]  /*15850*/  IADD3.X R11, R9, UR23, RZ, P5, !PT ;  /* 0x00000017090b7c10 */ /* 0x000fc4000affe4ff */
[C---:B------:R-:W-:Y:S01]  /*15860*/  ISETP.GT.AND P5, PT, R0.reuse, 0xf0, P3 ;  /* 0x000000f00000780c */ /* 0x040fe20001fa4270 */
[----:B------:R-:W-:Y:S01]  /*15870*/  IMAD.WIDE.U32 R6, R7, 0x1c, R8 ;  /* 0x0000001c07067825 */ /* 0x000fe200078e0008 */
[----:B0-----:R-:W-:Y:S02]  /*15880*/  MOV R15, UR22 ;  /* 0x00000016000f7c02 */ /* 0x001fe40008000f00 */
[----:B------:R-:W-:Y:S01]  /*15890*/  ISETP.GT.AND P6, PT, R0, 0xf1, P3 ;  /* 0x000000f10000780c */ /* 0x000fe20001fc4270 */
[----:B------:R-:W-:Y:S02]  /*158a0*/  IMAD R21, R159, UR20, RZ ;  /* 0x000000149f157c24 */ /* 0x000fe4000f8e02ff */
[----:B------:R-:W-:Y:S02]  /*158b0*/  VIADD R7, R7, UR8 ;  /* 0x0000000807077c36 */ /* 0x000fe40008000000 */
[----:B-1----:R-:W-:-:S04]  /*158c0*/  IMAD.WIDE.U32 R12, R15, 0x1c, R10 ;  /* 0x0000001c0f0c7825 */ /* 0x002fc800078e000a */
[----:B------:R-:W-:Y:S02]  /*158d0*/  IMAD R15, R158, UR20, RZ ;  /* 0x000000149e0f7c24 */ /* 0x000fe4000f8e02ff */
[----:B------:R-:W-:Y:S02]  /*158e0*/  IMAD R17, R157, UR20, RZ ;  /* 0x000000149d117c24 */ /* 0x000fe4000f8e02ff */
[----:B--2---:R-:W-:Y:S01]  /*158f0*/  IMAD R19, R156, UR20, RZ ;  /* 0x000000149c137c24 */ /* 0x004fe2000f8e02ff */
[----:B------:R-:W-:Y:S01]  /*15900*/  @P2 STG.E desc[UR16][R6.64], R21 ;  /* 0x0000001506002986 */ /* 0x000fe2000c101910 */
[----:B------:R-:W-:-:S03]  /*15910*/  ISETP.GT.AND P2, PT, R0, 0xf8, P1 ;  /* 0x000000f80000780c */ /* 0x000fc60000f44270 */
[----:B------:R0:W-:Y:S01]  /*15920*/  @P4 STG.E desc[UR16][R10.64], R15 ;  /* 0x0000000f0a004986 */ /* 0x0001e2000c101910 */
[----:B------:R-:W-:-:S03]  /*15930*/  ISETP.GT.AND P1, PT, R0, 0xf9, P1 ;  /* 0x000000f90000780c */ /* 0x000fc60000f24270 */
[----:B------:R-:W-:Y:S01]  /*15940*/  @P5 STG.E desc[UR16][R6.64+0x20], R17 ;  /* 0x0000201106005986 */ /* 0x000fe2000c101910 */
[----:B------:R-:W-:-:S03]  /*15950*/  ISETP.GT.AND P5, PT, R0, 0xf8, P3 ;  /* 0x000000f80000780c */ /* 0x000fc60001fa4270 */
[----:B------:R1:W-:Y:S01]  /*15960*/  @P6 STG.E desc[UR16][R10.64+0x20], R19 ;  /* 0x000020130a006986 */ /* 0x0003e2000c101910 */
[----:B------:R-:W-:Y:S02]  /*15970*/  IADD3 R8, P6, R10, UR9, RZ ;  /* 0x000000090a087c10 */ /* 0x000fe4000ffde0ff */
[----:B------:R-:W-:Y:S02]  /*15980*/  ISETP.GT.AND P3, PT, R0, 0xf9, P3 ;  /* 0x000000f90000780c */ /* 0x000fe40001f64270 */
[----:B------:R-:W-:Y:S01]  /*15990*/  ISETP.GT.AND P4, PT, R154, 0x80, PT ;  /* 0x000000809a00780c */ /* 0x000fe20003f84270 */
[----:B------:R-:W-:Y:S01]  /*159a0*/  VIADD R13, R13, UR8 ;  /* 0x000000080d0d7c36 */ /* 0x000fe20008000000 */
[----:B------:R-:W-:Y:S01]  /*159b0*/  IADD3.X R9, R11, UR23, RZ, P6, !PT ;  /* 0x000000170b097c10 */ /* 0x000fe2000b7fe4ff */
[----:B------:R-:W-:Y:S01]  /*159c0*/  IMAD R23, R155, UR20, RZ ;  /* 0x000000149b177c24 */ /* 0x000fe2000f8e02ff */
[----:B------:R-:W-:Y:S01]  /*159d0*/  ISETP.GT.AND P6, PT, R0, RZ, P4 ;  /* 0x000000ff0000720c */ /* 0x000fe200027c4270 */
[----:B0-----:R-:W-:-:S02]  /*159e0*/  IMAD R15, R152, UR20, RZ ;  /* 0x00000014980f7c24 */ /* 0x001fc4000f8e02ff */
[----:B-1----:R-:W-:Y:S01]  /*159f0*/  IMAD R11, R22, UR20, RZ ;  /* 0x00000014160b7c24 */ /* 0x002fe2000f8e02ff */
[----:B------:R-:W-:Y:S01]  /*15a00*/  @P2 STG.E desc[UR16][R12.64], R23 ;  /* 0x000000170c002986 */ /* 0x000fe2000c101910 */
[----:B------:R-:W-:Y:S01]  /*15a10*/  IMAD R17, R20, UR20, RZ ;  /* 0x0000001414117c24 */ /* 0x000fe2000f8e02ff */
[----:B------:R-:W-:Y:S01]  /*15a20*/  ISETP.GT.AND P2, PT, R154, 0x88, PT ;  /* 0x000000889a00780c */ /* 0x000fe20003f44270 */
[----:B------:R-:W-:Y:S01]  /*15a30*/  IMAD R19, R24, UR20, RZ ;  /* 0x0000001418137c24 */ /* 0x000fe2000f8e02ff */
[----:B------:R-:W-:Y:S04]  /*15a40*/  @P1 STG.E desc[UR16][R8.64], R15 ;  /* 0x0000000f08001986 */ /* 0x000fe8000c101910 */
[----:B------:R-:W-:Y:S01]  /*15a50*/  @P5 STG.E desc[UR16][R12.64+0x20], R11 ;  /* 0x0000200b0c005986 */ /* 0x000fe2000c101910 */
[----:B------:R-:W-:-:S03]  /*15a60*/  ISETP.GT.AND P5, PT, R0, 0x1, P4 ;  /* 0x000000010000780c */ /* 0x000fc600027a4270 */
[----:B------:R0:W-:Y:S01]  /*15a70*/  @P3 STG.E desc[UR16][R8.64+0x20], R17 ;  /* 0x0000201108003986 */ /* 0x0001e2000c101910 */
[C---:B------:R-:W-:Y:S02]  /*15a80*/  ISETP.GT.AND P3, PT, R0.reuse, RZ, P2 ;  /* 0x000000ff0000720c */ /* 0x040fe40001764270 */
[C---:B------:R-:W-:Y:S01]  /*15a90*/  ISETP.GT.AND P1, PT, R0.reuse, 0x1, P2 ;  /* 0x000000010000780c */ /* 0x040fe20001724270 */
[----:B------:R-:W-:Y:S01]  /*15aa0*/  @P6 STG.E desc[UR16][R4.64+0x200], R19 ;  /* 0x0002001304006986 */ /* 0x000fe2000c101910 */
[----:B------:R-:W-:Y:S02]  /*15ab0*/  MOV R7, UR22 ;  /* 0x0000001600077c02 */ /* 0x000fe40008000f00 */
[----:B------:R-:W-:Y:S01]  /*15ac0*/  ISETP.GT.AND P6, PT, R0, 0x8, P4 ;  /* 0x000000080000780c */ /* 0x000fe200027c4270 */
[----:B------:R-:W-:Y:S02]  /*15ad0*/  IMAD R25, R25, UR20, RZ ;  /* 0x0000001419197c24 */ /* 0x000fe4000f8e02ff */
[----:B------:R-:W-:-:S04]  /*15ae0*/  IMAD.WIDE.U32 R6, R7, 0x1c, R2 ;  /* 0x0000001c07067825 */ /* 0x000fc800078e0002 */
[----:B0-----:R-:W-:Y:S02]  /*15af0*/  IMAD R9, R26, UR20, RZ ;  /* 0x000000141a097c24 */ /* 0x001fe4000f8e02ff */
[----:B------:R-:W-:Y:S01]  /*15b00*/  IMAD R27, R27, UR20, RZ ;  /* 0x000000141b1b7c24 */ /* 0x000fe2000f8e02ff */
[----:B------:R-:W-:Y:S01]  /*15b10*/  @P5 STG.E desc[UR16][R2.64+0x200], R25 ;  /* 0x0002001902005986 */ /* 0x000fe2000c101910 */
[----:B------:R-:W-:Y:S02]  /*15b20*/  VIADD R11, R7, UR8 ;  /* 0x00000008070b7c36 */ /* 0x000fe40008000000 */
[----:B------:R-:W-:Y:S01]  /*15b30*/  IMAD.MOV.U32 R10, RZ, RZ, R6 ;  /* 0x000000ffff0a7224 */ /* 0x000fe200078e0006 */
[----:B------:R-:W-:Y:S01]  /*15b40*/  @P3 STG.E desc[UR16][R4.64+0x220], R9 ;  /* 0x0002200904003986 */ /* 0x000fe2000c101910 */
[----:B------:R-:W-:Y:S01]  /*15b50*/  IMAD R13, R28, UR20, RZ ;  /* 0x000000141c0d7c24 */ /* 0x000fe2000f8e02ff */
[----:B------:R-:W-:Y:S02]  /*15b60*/  IADD3 R6, P5, R2, UR9, RZ ;  /* 0x0000000902067c10 */ /* 0x000fe4000ffbe0ff */
[----:B------:R0:W-:Y:S01]  /*15b70*/  @P1 STG.E desc[UR16][R2.64+0x220], R27 ;  /* 0x0002201b02001986 */ /* 0x0001e2000c101910 */
[----:B------:R-:W-:-:S02]  /*15b80*/  ISETP.GT.AND P1, PT, R0, 0x9, P4 ;  /* 0x000000090000780c */ /* 0x000fc40002724270 */
[C---:B------:R-:W-:Y:S01]  /*15b90*/  ISETP.GT.AND P3, PT, R0.reuse, 0x8, P2 ;  /* 0x000000080000780c */ /* 0x040fe20001764270 */
[----:B------:R1:W-:Y:S01]  /*15ba0*/  @P6 STG.E desc[UR16][R10.64+0x200], R13 ;  /* 0x0002000d0a006986 */ /* 0x0003e2000c101910 */
[C---:B------:R-:W-:Y:S02]  /*15bb0*/  ISETP.GT.AND P6, PT, R0.reuse, 0x9, P2 ;  /* 0x000000090000780c */ /* 0x040fe400017c4270 */
[----:B------:R-:W-:Y:S02]  /*15bc0*/  IADD3.X R7, R3, UR23, RZ, P5, !PT ;  /* 0x0000001703077c10 */ /* 0x000fe4000affe4ff */
[----:B------:R-:W-:Y:S02]  /*15bd0*/  MOV R17, UR22 ;  /* 0x0000001600117c02 */ /* 0x000fe40008000f00 */
[----:B------:R-:W-:Y:S01]  /*15be0*/  ISETP.GT.AND P5, PT, R0, 0x10, P4 ;  /* 0x000000100000780c */ /* 0x000fe200027a4270 */
[----:B------:R-:W-:Y:S02]  /*15bf0*/  IMAD R29, R29, UR20, RZ ;  /* 0x000000141d1d7c24 */ /* 0x000fe4000f8e02ff */
[----:B0-----:R-:W-:-:S04]  /*15c00*/  IMAD.WIDE.U32 R2, R17, 0x1c, R6 ;  /* 0x0000001c11027825 */ /* 0x001fc800078e0006 */
[----:B------:R-:W-:Y:S02]  /*15c10*/  IMAD R15, R30, UR20, RZ ;  /* 0x000000141e0f7c24 */ /* 0x000fe4000f8e02ff */
[----:B------:R-:W-:Y:S01]  /*15c20*/  IMAD R31, R31, UR20, RZ ;  /* 0x000000141f1f7c24 */ /* 0x000fe2000f8e02ff */
[----:B------:R-:W-:Y:S01]  /*15c30*/  @P1 STG.E desc[UR16][R6.64+0x200], R29 ;  /* 0x0002001d06001986 */ /* 0x000fe2000c101910 */
[----:B------:R-:W-:Y:S02]  /*15c40*/  VIADD R9, R3, UR8 ;  /* 0x0000000803097c36 */ /* 0x000fe40008000000 */
[----:B-1----:R-:W-:Y:S02]  /*15c50*/  IMAD R13, R32, UR20, RZ ;  /* 0x00000014200d7c24 */ /* 0x002fe4000f8e02ff */
[----:B------:R-:W-:Y:S01]  /*15c60*/  IMAD.MOV.U32 R8, RZ, RZ, R2 ;  /* 0x000000ffff087224 */ /* 0x000fe200078e0002 */
[C---:B------:R-:W-:Y:S01]  /*15c70*/  ISETP.GT.AND P1, PT, R0.reuse, 0x11, P4 ;  /* 0x000000110000780c */ /* 0x040fe20002724270 */
[----:B------:R0:W-:Y:S01]  /*15c80*/  @P3 STG.E desc[UR16][R10.64+0x220], R15 ;  /* 0x0002200f0a003986 */ /* 0x0001e2000c101910 */
[----:B------:R-:W-:-:S03]  /*15c90*/  ISETP.GT.AND P3, PT, R0, 0x10, P2 ;  /* 0x000000100000780c */ /* 0x000fc60001764270 */
[----:B------:R-:W-:Y:S01]  /*15ca0*/  @P6 STG.E desc[UR16][R6.64+0x220], R31 ;  /* 0x0002201f06006986 */ /* 0x000fe2000c101910 */
[----:B------:R-:W-:-:S03]  /*15cb0*/  IADD3 R4, P6, R6, UR9, RZ ;  /* 0x0000000906047c10 */ /* 0x000fc6000ffde0ff */
[----:B------:R1:W-:Y:S01]  /*15cc0*/  @P5 STG.E desc[UR16][R8.64+0x200], R13 ;  /* 0x0002000d08005986 */ /* 0x0003e2000c101910 */
[----:B------:R-:W-:Y:S01]  /*15cd0*/  ISETP.GT.AND P5, PT, R0, 0x11, P2 ;  /* 0x000000110000780c */ /* 0x000fe200017a4270 */
[----:B------:R-:W-:Y:S01]  /*15ce0*/  IMAD R33, R33, UR20, RZ ;  /* 0x0000001421217c24 */ /* 0x000fe2000f8e02ff */
[----:B------:R-:W-:Y:S02]  /*15cf0*/  IADD3.X R5, R7, UR23, RZ, P6, !PT ;  /* 0x0000001707057c10 */ /* 0x000fe4000b7fe4ff */
[----:B------:R-:W-:Y:S01]  /*15d00*/  MOV R3, UR22 ;  /* 0x0000001600037c02 */ /* 0x000fe20008000f00 */
[----:B0-----:R-:W-:Y:S01]  /*15d10*/  IMAD R15, R34, UR20, RZ ;  /* 0x00000014220f7c24 */ /* 0x001fe2000f8e02ff */
[C---:B------:R-:W-:Y:S01]  /*15d20*/  ISETP.GT.AND P6, PT, R0.reuse, 0x18, P4 ;  /* 0x000000180000780c */ /* 0x040fe200027c4270 */
[----:B------:R-:W-:Y:S01]  /*15d30*/  IMAD R35, R35, UR20, RZ ;  /* 0x0000001423237c24 */ /* 0x000fe2000f8e02ff */
[----:B------:R-:W-:Y:S01]  /*15d40*/  @P1 STG.E desc[UR16][R4.64+0x200], R33 ;  /* 0x0002002104001986 */ /* 0x000fe2000c101910 */
[----:B------:R-:W-:Y:S01]  /*15d50*/  IMAD.WIDE.U32 R2, R3, 0x1c, R4 ;  /* 0x0000001c03027825 */ /* 0x000fe200078e0004 */
[----:B------:R-:W-:-:S02]  /*15d60*/  ISETP.GT.AND P1, PT, R0, 0x19, P4 ;  /* 0x000000190000780c */ /* 0x000fc40002724270 */
[----:B------:R0:W-:Y:S01]  /*15d70*/  @P3 STG.E desc[UR16][R8.64+0x220], R15 ;  /* 0x0002200f08003986 */ /* 0x0001e2000c101910 */
[----:B-1----:R-:W-:Y:S02]  /*15d80*/  IMAD R13, R36, UR20, RZ ;  /* 0x00000014240d7c24 */ /* 0x002fe4000f8e02ff */
[----:B------:R-:W-:Y:S01]  /*15d90*/  VIADD R11, R3, UR8 ;  /* 0x00000008030b7c36 */ /* 0x000fe20008000000 */
[----:B------:R1:W-:Y:S01]  /*15da0*/  @P5 STG.E desc[UR16][R4.64+0x220], R35 ;  /* 0x0002202304005986 */ /* 0x0003e2000c101910 */
[----:B------:R-:W-:Y:S01]  /*15db0*/  IADD3 R6, P5, R4, UR9, RZ ;  /* 0x0000000904067c10 */ /* 0x000fe2000ffbe0ff */
[----:B------:R-:W-:Y:S01]  /*15dc0*/  IMAD.MOV.U32 R10, RZ, RZ, R2 ;  /* 0x000000ffff0a7224 */ /* 0x000fe200078e0002 */
[C---:B------:R-:W-:Y:S01]  /*15dd0*/  ISETP.GT.AND P3, PT, R0.reuse, 0x18, P2 ;  /* 0x000000180000780c */ /* 0x040fe20001764270 */
[----:B------:R-:W-:Y:S01]  /*15de0*/  IMAD R37, R37, UR20, RZ ;  /* 0x0000001425257c24 */ /* 0x000fe2000f8e02ff */
[----:B------:R-:W-:Y:S02]  /*15df0*/  IADD3.X R7, R5, UR23, RZ, P5, !PT ;  /* 0x0000001705077c10 */ /* 0x000fe4000affe4ff */
[----:B------:R2:W-:Y:S01]  /*15e00*/  @P6 STG.E desc[UR16][R10.64+0x200], R13 ;  /* 0x0002000d0a006986 */ /* 0x0005e2000c101910 */
[----:B------:R-:W-:-:S02]  /*15e10*/  ISETP.GT.AND P6, PT, R0, 0x19, P2 ;  /* 0x000000190000780c */ /* 0x000fc400017c4270 */
[----:B------:R-:W-:Y:S01]  /*15e20*/  MOV R3, UR22 ;  /* 0x0000001600037c02 */ /* 0x000fe20008000f00 */
[----:B------:R-:W-:Y:S01]  /*15e30*/  @P1 STG.E desc[UR16][R6.64+0x200], R37 ;  /* 0x0002002506001986 */ /* 0x000fe2000c101910 */
[----:B------:R-:W-:Y:S01]  /*15e40*/  ISETP.GT.AND P1, PT, R0, 0x20, P4 ;  /* 0x000000200000780c */ /* 0x000fe20002724270 */
[----:B0-----:R-:W-:Y:S02]  /*15e50*/  IMAD R9, R38, UR20, RZ ;  /* 0x0000001426097c24 */ /* 0x001fe4000f8e02ff */
[----:B------:R-:W-:Y:S02]  /*15e60*/  IMAD R39, R39, UR20, RZ ;  /* 0x0000001427277c24 */ /* 0x000fe4000f8e02ff */
[----:B------:R-:W-:Y:S01]  /*15e70*/  IMAD.WIDE.U32 R2, R3, 0x1c, R6 ;  /* 0x0000001c03027825 */ /* 0x000fe200078e0006 */
[----:B------:R0:W-:Y:S01]  /*15e80*/  @P3 STG.E desc[UR16][R10.64+0x220], R9 ;  /* 0x000220090a003986 */ /* 0x0001e2000c101910 */
[----:B-1----:R-:W-:Y:S02]  /*15e90*/  IADD3 R4, P3, R6, UR9, RZ ;  /* 0x0000000906047c10 */ /* 0x002fe4000ff7e0ff */
[----:B------:R-:W-:Y:S01]  /*15ea0*/  IMAD R15, R40, UR20, RZ ;  /* 0x00000014280f7c24 */ /* 0x000fe2000f8e02ff */
[----:B------:R1:W-:Y:S01]  /*15eb0*/  @P6 STG.E desc[UR16][R6.64+0x220], R39 ;  /* 0x0002202706006986 */ /* 0x0003e2000c101910 */
[----:B--2---:R-:W-:-:S02]  /*15ec0*/  VIADD R13, R3, UR8 ;  /* 0x00000008030d7c36 */ /* 0x004fc40008000000 */
[----:B------:R-:W-:Y:S01]  /*15ed0*/  IMAD.MOV.U32 R12, RZ, RZ, R2 ;  /* 0x000000ffff0c7224 */ /* 0x000fe200078e0002 */
[C---:B------:R-:W-:Y:S02]  /*15ee0*/  ISETP.GT.AND P6, PT, R0.reuse, 0x21, P4 ;  /* 0x000000210000780c */ /* 0x040fe400027c4270 */
[----:B------:R-:W-:Y:S02]  /*15ef0*/  IADD3.X R5, R7, UR23, RZ, P3, !PT ;  /* 0x0000001707057c10 */ /* 0x000fe40009ffe4ff */
[C---:B------:R-:W-:Y:S01]  /*15f00*/  ISETP.GT.AND P5, PT, R0.reuse, 0x20, P2 ;  /* 0x000000200000780c */ /* 0x040fe200017a4270 */
[----:B------:R2:W-:Y:S01]  /*15f10*/  @P1 STG.E desc[UR16][R12.64+0x200], R15 ;  /* 0x0002000f0c001986 */ /* 0x0005e2000c101910 */
[C---:B------:R-:W-:Y:S02]  /*15f20*/  ISETP.GT.AND P3, PT, R0.reuse, 0x21, P2 ;  /* 0x000000210000780c */ /* 0x040fe40001764270 */
[----:B------:R-:W-:Y:S01]  /*15f30*/  ISETP.GT.AND P1, PT, R0, 0x28, P4 ;  /* 0x000000280000780c */ /* 0x000fe20002724270 */
[----:B0-----:R-:W-:-:S04]  /*15f40*/  IMAD.WIDE.U32 R8, R17, 0x1c, R4 ;  /* 0x0000001c11087825 */ /* 0x001fc800078e0004 */
[----:B------:R-:W-:Y:S02]  /*15f50*/  IMAD R41, R41, UR20, RZ ;  /* 0x0000001429297c24 */ /* 0x000fe4000f8e02ff */
[----:B-1----:R-:W-:Y:S02]  /*15f60*/  IMAD R7, R42, UR20, RZ ;  /* 0x000000142a077c24 */ /* 0x002fe4000f8e02ff */
[----:B------:R-:W-:Y:S01]  /*15f70*/  IMAD R43, R43, UR20, RZ ;  /* 0x000000142b2b7c24 */ /* 0x000fe2000f8e02ff */
[----:B------:R-:W-:Y:S01]  /*15f80*/  IADD3 R9, R9, UR8, RZ ;  /* 0x0000000809097c10 */ /* 0x000fe2000fffe0ff */
[----:B------:R-:W-:Y:S01]  /*15f90*/  IMAD R11, R44, UR20, RZ ;  /* 0x000000142c0b7c24 */ /* 0x000fe2000f8e02ff */
[----:B------:R-:W-:Y:S01]  /*15fa0*/  @P6 STG.E desc[UR16][R4.64+0x200], R41 ;  /* 0x0002002904006986 */ /* 0x000fe2000c101910 */
[----:B------:R-:W-:-:S03]  /*15fb0*/  IADD3 R2, P6, R4, UR9, RZ ;  /* 0x0000000904027c10 */ /* 0x000fc6000ffde0ff */
[----:B------:R0:W-:Y:S01]  /*15fc0*/  @P5 STG.E desc[UR16][R12.64+0x220], R7 ;  /* 0x000220070c005986 */ /* 0x0001e2000c101910 */
[----:B------:R-:W-:-:S03]  /*15fd0*/  ISETP.GT.AND P5, PT, R0, 0x28, P2 ;  /* 0x000000280000780c */ /* 0x000fc600017a4270 */
[----:B------:R1:W-:Y:S01]  /*15fe0*/  @P3 STG.E desc[UR16][R4.64+0x220], R43 ;  /* 0x0002202b04003986 */ /* 0x0003e2000c101910 */
[----:B------:R-:W-:-:S03]  /*15ff0*/  ISETP.GT.AND P3, PT, R0, 0x29, P4 ;  /* 0x000000290000780c */ /* 0x000fc60002764270 */
[----:B------:R3:W-:Y:S01]  /*16000*/  @P1 STG.E desc[UR16][R8.64+0x200], R11 ;  /* 0x0002000b08001986 */ /* 0x0007e2000c101910 */
[C---:B------:R-:W-:Y:S01]  /*16010*/  ISETP.GT.AND P1, PT, R0.reuse, 0x29, P2 ;  /* 0x000000290000780c */ /* 0x040fe20001724270 */
[----:B--2---:R-:W-:Y:S01]  /*16020*/  IMAD.U32 R15, RZ, RZ, UR22 ;  /* 0x00000016ff0f7e24 */ /* 0x004fe2000f8e00ff */
[----:B------:R-:W-:Y:S02]  /*16030*/  IADD3.X R3, R5, UR23, RZ, P6, !PT ;  /* 0x0000001705037c10 */ /* 0x000fe4000b7fe4ff */
[----:B------:R-:W-:Y:S01]  /*16040*/  ISETP.GT.AND P6, PT, R0, 0x30, P4 ;  /* 0x000000300000780c */ /* 0x000fe200027c4270 */
[----:B------:R-:W-:Y:S02]  /*16050*/  IMAD R45, R45, UR20, RZ ;  /* 0x000000142d2d7c24 */ /* 0x000fe4000f8e02ff */
[----:B0-----:R-:W-:Y:S02]  /*16060*/  IMAD R13, R46, UR20, RZ ;  /* 0x000000142e0d7c24 */ /* 0x001fe4000f8e02ff */
[----:B-1----:R-:W-:Y:S01]  /*16070*/  IMAD.WIDE.U32 R4, R15, 0x1c, R2 ;  /* 0x0000001c0f047825 */ /* 0x002fe200078e0002 */
[----:B------:R-:W-:Y:S03]  /*16080*/  @P3 STG.E desc[UR16][R2.64+0x200], R45 ;  /* 0x0002002d02003986 */ /* 0x000fe6000c101910 */
[----:B------:R-:W-:Y:S01]  /*16090*/  IMAD R47, R47, UR20, RZ ;  /* 0x000000142f2f7c24 */ /* 0x000fe2000f8e02ff */
[----:B------:R0:W-:Y:S01]  /*160a0*/  @P5 STG.E desc[UR16][R8.64+0x220], R13 ;  /* 0x0002200d08005986 */ /* 0x0001e2000c101910 */
[----:B---3--:R-:W-:Y:S01]  /*160b0*/  VIADD R11, R5, UR8 ;  /* 0x00000008050b7c36 */ /* 0x008fe20008000000 */
[----:B------:R-:W-:Y:S01]  /*160c0*/  MOV R10, R4 ;  /* 0x00000004000a7202 */ /* 0x000fe20000000f00 */
[----:B------:R-:W-:Y:S01]  /*160d0*/  IMAD R5, R48, UR20, RZ ;  /* 0x0000001430057c24 */ /* 0x000fe2000f8e02ff */
[----:B------:R1:W-:Y:S01]  /*160e0*/  @P1 STG.E desc[UR16][R2.64+0x220], R47 ;  /* 0x0002202f02001986 */ /* 0x0003e2000c101910 */
[----:B------:R-:W-:-:S02]  /*160f0*/  ISETP.GT.AND P1, PT, R0, 0x31, P4 ;  /* 0x000000310000780c */ /* 0x000fc40002724270 */
[----:B------:R-:W-:Y:S01]  /*16100*/  ISETP.GT.AND P3, PT, R0, 0x30, P2 ;  /* 0x000000300000780c */ /* 0x000fe20001764270 */
[----:B------:R2:W-:Y:S01]  /*16110*/  @P6 STG.E desc[UR16][R10.64+0x200], R5 ;  /* 0x000200050a006986 */ /* 0x0005e2000c101910 */
[----:B------:R-:W-:Y:S02]  /*16120*/  IADD3 R6, P5, R2, UR9, RZ ;  /* 0x0000000902067c10 */ /* 0x000fe4000ffbe0ff */
[C---:B------:R-:W-:Y:S01]  /*16130*/  ISETP.GT.AND P6, PT, R0.reuse, 0x31, P2 ;  /* 0x000000310000780c */ /* 0x040fe200017c4270 */
[----:B------:R-:W-:Y:S01]  /*16140*/  IMAD R49, R49, UR20, RZ ;  /* 0x0000001431317c24 */ /* 0x000fe2000f8e02ff */
[----:B------:R-:W-:Y:S01]  /*16150*/  IADD3.X R7, R3, UR23, RZ, P5, !PT ;  /* 0x0000001703077c10 */ /* 0x000fe2000affe4ff */
[----:B0-----:R-:W-:Y:S01]  /*16160*/  IMAD.U32 R9, RZ, RZ, UR22 ;  /* 0x00000016ff097e24 */ /* 0x001fe2000f8e00ff */
[----:B------:R-:W-:Y:S01]  /*16170*/  ISETP.GT.AND P5, PT, R0, 0x38, P4 ;  /* 0x000000380000780c */ /* 0x000fe200027a4270 */
[----:B------:R-:W-:Y:S02]  /*16180*/  IMAD R13, R50, UR20, RZ ;  /* 0x00000014320d7c24 */ /* 0x000fe4000f8e02ff */
[----:B------:R-:W-:Y:S01]  /*16190*/  IMAD R51, R51, UR20, RZ ;  /* 0x0000001433337c24 */ /* 0x000fe2000f8e02ff */
[----:B------:R-:W-:Y:S01]  /*161a0*/  @P1 STG.E desc[UR16][R6.64+0x200], R49 ;  /* 0x0002003106001986 */ /* 0x000fe2000c101910 */
[----:B-1----:R-:W-:Y:S01]  /*161b0*/  IMAD.WIDE.U32 R2, R9, 0x1c, R6 ;  /* 0x0000001c09027825 */ /* 0x002fe200078e0006 */
[----:B------:R-:W-:-:S02]  /*161c0*/  ISETP.GT.AND P1, PT, R0, 0x39, P4 ;  /* 0x000000390000780c */ /* 0x000fc40002724270 */
[----:B------:R0:W-:Y:S01]  /*161d0*/  @P3 STG.E desc[UR16][R10.64+0x220], R13 ;  /* 0x0002200d0a003986 */ /* 0x0001e2000c101910 */
[----:B------:R-:W-:Y:S01]  /*161e0*/  IMAD R15, R52, UR20, RZ ;  /* 0x00000014340f7c24 */ /* 0x000fe2000f8e02ff */
[----:B------:R-:W-:Y:S02]  /*161f0*/  MOV R8, R2 ;  /* 0x0000000200087202 */ /* 0x000fe40000000f00 */
[----:B------:R1:W-:Y:S01]  /*16200*/  @P6 STG.E desc[UR16][R6.64+0x220], R51 ;  /* 0x0002203306006986 */ /* 0x0003e2000c101910 */
[----:B------:R-:W-:Y:S01]  /*16210*/  IADD3 R4, P6, R6, UR9, RZ ;  /* 0x0000000906047c10 */ /* 0x000fe2000ffde0ff */
[----:B------:R-:W-:Y:S01]  /*16220*/  VIADD R9, R3, UR8 ;  /* 0x0000000803097c36 */ /* 0x000fe20008000000 */
[C---:B------:R-:W-:Y:S01]  /*16230*/  ISETP.GT.AND P3, PT, R0.reuse, 0x38, P2 ;  /* 0x000000380000780c */ /* 0x040fe20001764270 */
[----:B------:R-:W-:Y:S01]  /*16240*/  IMAD R53, R53, UR20, RZ ;  /* 0x0000001435357c24 */ /* 0x000fe2000f8e02ff */
[----:B--2---:R-:W-:Y:S02]  /*16250*/  IADD3.X R5, R7, UR23, RZ, P6, !PT ;  /* 0x0000001707057c10 */ /* 0x004fe4000b7fe4ff */
[----:B------:R2:W-:Y:S01]  /*16260*/  @P5 STG.E desc[UR16][R8.64+0x200], R15 ;  /* 0x0002000f08005986 */ /* 0x0005e2000c101910 */
[----:B------:R-:W-:Y:S01]  /*16270*/  ISETP.GT.AND P5, PT, R0, 0x39, P2 ;  /* 0x000000390000780c */ /* 0x000fe200017a4270 */
[----:B------:R-:W-:-:S02]  /*16280*/  IMAD.U32 R3, RZ, RZ, UR22 ;  /* 0x00000016ff037e24 */ /* 0x000fc4000f8e00ff */
[----:B------:R-:W-:Y:S01]  /*16290*/  @P1 STG.E desc[UR16][R4.64+0x200], R53 ;  /* 0x0002003504001986 */ /* 0x000fe2000c101910 */
[----:B------:R-:W-:Y:S01]  /*162a0*/  ISETP.GT.AND P1, PT, R0, 0x40, P4 ;  /* 0x000000400000780c */ /* 0x000fe20002724270 */
[----:B0-----:R-:W-:Y:S02]  /*162b0*/  IMAD R13, R54, UR20, RZ ;  /* 0x00000014360d7c24 */ /* 0x001fe4000f8e02ff */
[----:B------:R-:W-:-:S03]  /*162c0*/  IMAD.WIDE.U32 R2, R3, 0x1c, R4 ;  /* 0x0000001c03027825 */ /* 0x000fc600078e0004 */
[----:B------:R0:W-:Y:S01]  /*162d0*/  @P3 STG.E desc[UR16][R8.64+0x220], R13 ;  /* 0x0002200d08003986 */ /* 0x0001e2000c101910 */
[----:B------:R-:W-:Y:S01]  /*162e0*/  IMAD R55, R55, UR20, RZ ;  /* 0x0000001437377c24 */ /* 0x000fe2000f8e02ff */
[----:B-1----:R-:W-:Y:S01]  /*162f0*/  IADD3 R6, P3, R4, UR9, RZ ;  /* 0x0000000904067c10 */ /* 0x002fe2000ff7e0ff */
[----:B--2---:R-:W-:Y:S01]  /*16300*/  IMAD R15, R56, UR20, RZ ;  /* 0x00000014380f7c24 */ /* 0x004fe2000f8e02ff */
[----:B------:R-:W-:Y:S01]  /*16310*/  MOV R10, R2 ;  /* 0x00000002000a7202 */ /* 0x000fe20000000f00 */
[----:B------:R-:W-:Y:S01]  /*16320*/  VIADD R11, R3, UR8 ;  /* 0x00000008030b7c36 */ /* 0x000fe20008000000 */
[----:B------:R1:W-:Y:S01]  /*16330*/  @P5 STG.E desc[UR16][R4.64+0x220], R55 ;  /* 0x0002203704005986 */ /* 0x0003e2000c101910 */
[C---:B------:R-:W-:Y:S02]  /*16340*/  ISETP.GT.AND P6, PT, R0.reuse, 0x41, P4 ;  /* 0x000000410000780c */ /* 0x040fe400027c4270 */
[----:B------:R-:W-:Y:S02]  /*16350*/  IADD3.X R7, R5, UR23, RZ, P3, !PT ;  /* 0x0000001705077c10 */ /* 0x000fe40009ffe4ff */
[C---:B------:R-:W-:Y:S01]  /*16360*/  ISETP.GT.AND P5, PT, R0.reuse, 0x40, P2 ;  /* 0x000000400000780c */ /* 0x040fe200017a4270 */
[----:B------:R2:W-:Y:S01]  /*16370*/  @P1 STG.E desc[UR16][R10.64+0x200], R15 ;  /* 0x0002000f0a001986 */ /* 0x0005e2000c101910 */
[----:B------:R-:W-:-:S02]  /*16380*/  ISETP.GT.AND P3, PT, R0, 0x41, P2 ;  /* 0x000000410000780c */ /* 0x000fc40001764270 */
[----:B------:R-:W-:Y:S01]  /*16390*/  ISETP.GT.AND P1, PT, R0, 0x48, P4 ;  /* 0x000000480000780c */ /* 0x000fe20002724270 */
[----:B0-----:R-:W-:-:S04]  /*163a0*/  IMAD.WIDE.U32 R8, R17, 0x1c, R6 ;  /* 0x0000001c11087825 */ /* 0x001fc800078e0006 */
[----:B------:R-:W-:Y:S02]  /*163b0*/  IMAD R57, R57, UR20, RZ ;  /* 0x0000001439397c24 */ /* 0x000fe4000f8e02ff */
[----:B-1----:R-:W-:Y:S02]  /*163c0*/  IMAD R5, R58, UR20, RZ ;  /* 0x000000143a057c24 */ /* 0x002fe4000f8e02ff */
[----:B------:R-:W-:Y:S01]  /*163d0*/  IMAD R59, R59, UR20, RZ ;  /* 0x000000143b3b7c24 */ /* 0x000fe2000f8e02ff */
[----:B------:R-:W-:Y:S01]  /*163e0*/  @P6 STG.E desc[UR16][R6.64+0x200], R57 ;  /* 0x0002003906006986 */ /* 0x000fe2000c101910 */
[----:B------:R-:W-:Y:S02]  /*163f0*/  VIADD R9, R9, UR8 ;  /* 0x0000000809097c36 */ /* 0x000fe40008000000 */
[----:B------:R-:W-:Y:S01]  /*16400*/  IMAD R13, R60, UR20, RZ ;  /* 0x000000143c0d7c24 */ /* 0x000fe2000f8e02ff */
[----:B------:R0:W-:Y:S01]  /*16410*/  @P5 STG.E desc[UR16][R10.64+0x220], R5 ;  /* 0x000220050a005986 */ /* 0x0001e2000c101910 */
[----:B------:R-:W-:-:S03]  /*16420*/  IADD3 R2, P6, R6, UR9, RZ ;  /* 0x0000000906027c10 */ /* 0x000fc6000ffde0ff */
[----:B------:R1:W-:Y:S01]  /*16430*/  @P3 STG.E desc[UR16][R6.64+0x220], R59 ;  /* 0x0002203b06003986 */ /* 0x0003e2000c101910 */
[C---:B------:R-:W-:Y:S02]  /*16440*/  ISETP.GT.AND P3, PT, R0.reuse, 0x49, P4 ;  /* 0x000000490000780c */ /* 0x040fe40002764270 */
[C---:B------:R-:W-:Y:S01]  /*16450*/  ISETP.GT.AND P5, PT, R0.reuse, 0x48, P2 ;  /* 0x000000480000780c */ /* 0x040fe200017a4270 */
[----:B------:R-:W-:Y:S01]  /*16460*/  @P1 STG.E desc[UR16][R8.64+0x200], R13 ;  /* 0x0002000d08001986 */ /* 0x000fe2000c101910 */
[C---:B------:R-:W-:Y:S02]  /*16470*/  ISETP.GT.AND P1, PT, R0.reuse, 0x49, P2 ;  /* 0x000000490000780c */ /* 0x040fe40001724270 */
[----:B------:R-:W-:Y:S02]  /*16480*/  IADD3.X R3, R7, UR23, RZ, P6, !PT ;  /* 0x0000001707037c10 */ /* 0x000fe4000b7fe4ff */
[----:B------:R-:W-:Y:S01]  /*16490*/  ISETP.GT.AND P6, PT, R0, 0x50, P4 ;  /* 0x000000500000780c */ /* 0x000fe200027c4270 */
[----:B------:R-:W-:-:S02]  /*164a0*/  IMAD R61, R61, UR20, RZ ;  /* 0x000000143d3d7c24 */ /* 0x000fc4000f8e02ff */
[----:B--2---:R-:W-:Y:S02]  /*164b0*/  IMAD R15, R62, UR20, RZ ;  /* 0x000000143e0f7c24 */ /* 0x004fe4000f8e02ff */
[----:B0-----:R-:W-:Y:S01]  /*164c0*/  IMAD.WIDE.U32 R4, R17, 0x1c, R2 ;  /* 0x0000001c11047825 */ /* 0x001fe200078e0002 */
[----:B------:R-:W-:Y:S03]  /*164d0*/  @P3 STG.E desc[UR16][R2.64+0x200], R61 ;  /* 0x0002003d02003986 */ /* 0x000fe6000c101910 */
[----:B------:R-:W-:Y:S01]  /*164e0*/  IMAD R63, R63, UR20, RZ ;  /* 0x000000143f3f7c24 */ /* 0x000fe2000f8e02ff */
[----:B------:R0:W-:Y:S01]  /*164f0*/  @P5 STG.E desc[UR16][R8.64+0x220], R15 ;  /* 0x0002200f08005986 */ /* 0x0001e2000c101910 */
[----:B------:R-:W-:Y:S01]  /*16500*/  VIADD R11, R5, UR8 ;  /* 0x00000008050b7c36 */ /* 0x000fe20008000000 */
[----:B------:R-:W-:Y:S01]  /*16510*/  MOV R10, R4 ;  /* 0x00000004000a7202 */ /* 0x000fe20000000f00 */
[----:B------:R-:W-:Y:S01]  /*16520*/  IMAD R5, R64, UR20, RZ ;  /* 0x0000001440057c24 */ /* 0x000fe2000f8e02ff */
[----:B------:R2:W-:Y:S01]  /*16530*/  @P1 STG.E desc[UR16][R2.64+0x220], R63 ;  /* 0x0002203f02001986 */ /* 0x0005e2000c101910 */
[----:B------:R-:W-:-:S02]  /*16540*/  ISETP.GT.AND P1, PT, R0, 0x51, P4 ;  /* 0x000000510000780c */ /* 0x000fc40002724270 */
[----:B------:R-:W-:Y:S01]  /*16550*/  ISETP.GT.AND P3, PT, R0, 0x50, P2 ;  /* 0x000000500000780c */ /* 0x000fe20001764270 */
[----:B------:R3:W-:Y:S01]  /*16560*/  @P6 STG.E desc[UR16][R10.64+0x200], R5 ;  /* 0x000200050a006986 */ /* 0x0007e2000c101910 */
[----:B-1----:R-:W-:Y:S02]  /*16570*/  IADD3 R6, P5, R2, UR9, RZ ;  /* 0x0000000902067c10 */ /* 0x002fe4000ffbe0ff */
        /* <DEDUP_REMOVED lines=8> */
[----:B--2---:R-:W-:Y:S01]  /*16600*/  IMAD.WIDE.U32 R2, R9, 0x1c, R6 ;  /* 0x0000001c09027825 */ /* 0x004fe200078e0006 */
        /* <DEDUP_REMOVED lines=9> */
[----:B---3--:R-:W-:Y:S02]  /*166a0*/  IADD3.X R5, R7, UR23, RZ, P6, !PT ;  /* 0x0000001707057c10 */ /* 0x008fe4000b7fe4ff */
        /* <DEDUP_REMOVED lines=258> */
[----:B0-----:R-:W-:Y:S01]  /*176d0*/  IMAD.U32 R9, RZ, RZ, UR22 ;  /* 0x00000016ff097e24 */ /* 0x001fe2000f8e00ff */
[----:B------:R-:W-:Y:S01]  /*176e0*/  IADD3.X R7, R3, UR23, RZ, P5, !PT ;  /* 0x0000001703077c10 */ /* 0x000fe2000affe4ff */
[----:B------:R-:W-:Y:S01]  /*176f0*/  IMAD R129, R129, UR20, RZ ;  /* 0x0000001481817c24 */ /* 0x000fe2000f8e02ff */
[----:B------:R-:W-:Y:S01]  /*17700*/  ISETP.GT.AND P5, PT, R0, 0xd8, P4 ;  /* 0x000000d80000780c */ /* 0x000fe200027a4270 */
[----:B------:R-:W-:Y:S02]  /*17710*/  IMAD R13, R130, UR20, RZ ;  /* 0x00000014820d7c24 */ /* 0x000fe4000f8e02ff */
[----:B--2---:R-:W-:Y:S01]  /*17720*/  IMAD.WIDE.U32 R2, R9, 0x1c, R6 ;  /* 0x0000001c09027825 */ /* 0x004fe200078e0006 */
[----:B------:R-:W-:Y:S01]  /*17730*/  @P1 STG.E desc[UR16][R6.64+0x200], R129 ;  /* 0x0002008106001986 */ /* 0x000fe2000c101910 */
[----:B------:R-:W-:-:S02]  /*17740*/  ISETP.GT.AND P1, PT, R0, 0xd9, P4 ;  /* 0x000000d90000780c */ /* 0x000fc40002724270 */
[----:B------:R-:W-:Y:S01]  /*17750*/  IMAD R131, R131, UR20, RZ ;  /* 0x0000001483837c24 */ /* 0x000fe2000f8e02ff */
[----:B------:R0:W-:Y:S01]  /*17760*/  @P3 STG.E desc[UR16][R10.64+0x220], R13 ;  /* 0x0002200d0a003986 */ /* 0x0001e2000c101910 */
[----:B------:R-:W-:Y:S01]  /*17770*/  IMAD R15, R132, UR20, RZ ;  /* 0x00000014840f7c24 */ /* 0x000fe2000f8e02ff */
[----:B------:R-:W-:Y:S01]  /*17780*/  MOV R8, R2 ;  /* 0x0000000200087202 */ /* 0x000fe20000000f00 */
[----:B------:R-:W-:Y:S01]  /*17790*/  VIADD R9, R3, UR8 ;  /* 0x0000000803097c36 */ /* 0x000fe20008000000 */
[----:B------:R1:W-:Y:S01]  /*177a0*/  @P6 STG.E desc[UR16][R6.64+0x220], R131 ;  /* 0x0002208306006986 */ /* 0x0003e2000c101910 */
[----:B------:R-:W-:Y:S02]  /*177b0*/  IADD3 R4, P6, R6, UR9, RZ ;  /* 0x0000000906047c10 */ /* 0x000fe4000ffde0ff */
[C---:B------:R-:W-:Y:S01]  /*177c0*/  ISETP.GT.AND P3, PT, R0.reuse, 0xd8, P2 ;  /* 0x000000d80000780c */ /* 0x040fe20001764270 */
[----:B------:R2:W-:Y:S01]  /*177d0*/  @P5 STG.E desc[UR16][R8.64+0x200], R15 ;  /* 0x0002000f08005986 */ /* 0x0005e2000c101910 */
[----:B---3--:R-:W-:Y:S01]  /*177e0*/  IADD3.X R5, R7, UR23, RZ, P6, !PT ;  /* 0x0000001707057c10 */ /* 0x008fe2000b7fe4ff */
[----:B------:R-:W-:Y:S01]  /*177f0*/  IMAD R133, R133, UR20, RZ ;  /* 0x0000001485857c24 */ /* 0x000fe2000f8e02ff */
[----:B------:R-:W-:Y:S01]  /*17800*/  ISETP.GT.AND P5, PT, R0, 0xd9, P2 ;  /* 0x000000d90000780c */ /* 0x000fe200017a4270 */
[----:B0-----:R-:W-:-:S02]  /*17810*/  IMAD R13, R134, UR20, RZ ;  /* 0x00000014860d7c24 */ /* 0x001fc4000f8e02ff */
[----:B------:R-:W-:Y:S01]  /*17820*/  IMAD.U32 R3, RZ, RZ, UR22 ;  /* 0x00000016ff037e24 */ /* 0x000fe2000f8e00ff */
[----:B------:R-:W-:Y:S01]  /*17830*/  @P1 STG.E desc[UR16][R4.64+0x200], R133 ;  /* 0x0002008504001986 */ /* 0x000fe2000c101910 */
[----:B------:R-:W-:Y:S01]  /*17840*/  ISETP.GT.AND P1, PT, R0, 0xe0, P4 ;  /* 0x000000e00000780c */ /* 0x000fe20002724270 */
[----:B------:R-:W-:Y:S02]  /*17850*/  IMAD R135, R135, UR20, RZ ;  /* 0x0000001487877c24 */ /* 0x000fe4000f8e02ff */
[----:B------:R-:W-:Y:S01]  /*17860*/  IMAD.WIDE.U32 R2, R3, 0x1c, R4 ;  /* 0x0000001c03027825 */ /* 0x000fe200078e0004 */
[----:B------:R-:W-:Y:S01]  /*17870*/  @P3 STG.E desc[UR16][R8.64+0x220], R13 ;  /* 0x0002200d08003986 */ /* 0x000fe2000c101910 */
[----:B-1----:R-:W-:Y:S02]  /*17880*/  IADD3 R6, P3, R4, UR9, RZ ;  /* 0x0000000904067c10 */ /* 0x002fe4000ff7e0ff */
[----:B--2---:R-:W-:Y:S01]  /*17890*/  IMAD R15, R136, UR20, RZ ;  /* 0x00000014880f7c24 */ /* 0x004fe2000f8e02ff */
[----:B------:R0:W-:Y:S01]  /*178a0*/  @P5 STG.E desc[UR16][R4.64+0x220], R135 ;  /* 0x0002208704005986 */ /* 0x0001e2000c101910 */
[----:B------:R-:W-:Y:S01]  /*178b0*/  ISETP.GT.AND P6, PT, R0, 0xe1, P4 ;  /* 0x000000e10000780c */ /* 0x000fe200027c4270 */
[----:B------:R-:W-:Y:S01]  /*178c0*/  VIADD R11, R3, UR8 ;  /* 0x00000008030b7c36 */ /* 0x000fe20008000000 */
[----:B------:R-:W-:-:S02]  /*178d0*/  MOV R10, R2 ;  /* 0x00000002000a7202 */ /* 0x000fc40000000f00 */
[----:B------:R-:W-:Y:S02]  /*178e0*/  IADD3.X R7, R5, UR23, RZ, P3, !PT ;  /* 0x0000001705077c10 */ /* 0x000fe40009ffe4ff */
[C---:B------:R-:W-:Y:S02]  /*178f0*/  ISETP.GT.AND P5, PT, R0.reuse, 0xe0, P2 ;  /* 0x000000e00000780c */ /* 0x040fe400017a4270 */
[C---:B------:R-:W-:Y:S01]  /*17900*/  ISETP.GT.AND P3, PT, R0.reuse, 0xe1, P2 ;  /* 0x000000e10000780c */ /* 0x040fe20001764270 */
[----:B------:R1:W-:Y:S01]  /*17910*/  @P1 STG.E desc[UR16][R10.64+0x200], R15 ;  /* 0x0002000f0a001986 */ /* 0x0003e2000c101910 */
[----:B------:R-:W-:Y:S01]  /*17920*/  ISETP.GT.AND P1, PT, R0, 0xe8, P4 ;  /* 0x000000e80000780c */ /* 0x000fe20002724270 */
[----:B------:R-:W-:Y:S02]  /*17930*/  IMAD R137, R137, UR20, RZ ;  /* 0x0000001489897c24 */ /* 0x000fe4000f8e02ff */
[----:B0-----:R-:W-:Y:S02]  /*17940*/  IMAD R5, R138, UR20, RZ ;  /* 0x000000148a057c24 */ /* 0x001fe4000f8e02ff */
[----:B------:R-:W-:Y:S01]  /*17950*/  IMAD.WIDE.U32 R8, R17, 0x1c, R6 ;  /* 0x0000001c11087825 */ /* 0x000fe200078e0006 */
[----:B------:R-:W-:Y:S03]  /*17960*/  @P6 STG.E desc[UR16][R6.64+0x200], R137 ;  /* 0x0002008906006986 */ /* 0x000fe6000c101910 */
[----:B------:R-:W-:Y:S01]  /*17970*/  IMAD R139, R139, UR20, RZ ;  /* 0x000000148b8b7c24 */ /* 0x000fe2000f8e02ff */
[----:B------:R-:W-:Y:S01]  /*17980*/  @P5 STG.E desc[UR16][R10.64+0x220], R5 ;  /* 0x000220050a005986 */ /* 0x000fe2000c101910 */
[----:B------:R-:W-:-:S02]  /*17990*/  VIADD R9, R9, UR8 ;  /* 0x0000000809097c36 */ /* 0x000fc40008000000 */
[----:B------:R-:W-:Y:S01]  /*179a0*/  IMAD R13, R140, UR20, RZ ;  /* 0x000000148c0d7c24 */ /* 0x000fe2000f8e02ff */
[----:B------:R0:W-:Y:S01]  /*179b0*/  @P3 STG.E desc[UR16][R6.64+0x220], R139 ;  /* 0x0002208b06003986 */ /* 0x0001e2000c101910 */
[C---:B------:R-:W-:Y:S02]  /*179c0*/  ISETP.GT.AND P3, PT, R0.reuse, 0xe9, P4 ;  /* 0x000000e90000780c */ /* 0x040fe40002764270 */
[----:B------:R-:W-:Y:S01]  /*179d0*/  ISETP.GT.AND P5, PT, R0, 0xe8, P2 ;  /* 0x000000e80000780c */ /* 0x000fe200017a4270 */
[----:B------:R2:W-:Y:S01]  /*179e0*/  @P1 STG.E desc[UR16][R8.64+0x200], R13 ;  /* 0x0002000d08001986 */ /* 0x0005e2000c101910 */
[----:B------:R-:W-:Y:S01]  /*179f0*/  IADD3 R2, P1, R6, UR9, RZ ;  /* 0x0000000906027c10 */ /* 0x000fe2000ff3e0ff */
[----:B------:R-:W-:Y:S02]  /*17a00*/  IMAD R141, R141, UR20, RZ ;  /* 0x000000148d8d7c24 */ /* 0x000fe4000f8e02ff */
[----:B-1----:R-:W-:Y:S01]  /*17a10*/  IMAD R15, R142, UR20, RZ ;  /* 0x000000148e0f7c24 */ /* 0x002fe2000f8e02ff */
[----:B------:R-:W-:-:S02]  /*17a20*/  IADD3.X R3, R7, UR23, RZ, P1, !PT ;  /* 0x0000001707037c10 */ /* 0x000fc40008ffe4ff */
[C---:B------:R-:W-:Y:S02]  /*17a30*/  ISETP.GT.AND P6, PT, R0.reuse, 0xe9, P2 ;  /* 0x000000e90000780c */ /* 0x040fe400017c4270 */
[C---:B------:R-:W-:Y:S01]  /*17a40*/  ISETP.GT.AND P1, PT, R0.reuse, 0xf0, P4 ;  /* 0x000000f00000780c */ /* 0x040fe20002724270 */
[----:B------:R-:W-:Y:S01]  /*17a50*/  @P3 STG.E desc[UR16][R2.64+0x200], R141 ;  /* 0x0002008d02003986 */ /* 0x000fe2000c101910 */
[----:B------:R-:W-:-:S03]  /*17a60*/  ISETP.GT.AND P3, PT, R0, 0xf1, P4 ;  /* 0x000000f10000780c */ /* 0x000fc60002764270 */
[----:B------:R-:W-:Y:S01]  /*17a70*/  @P5 STG.E desc[UR16][R8.64+0x220], R15 ;  /* 0x0002200f08005986 */ /* 0x000fe2000c101910 */
[----:B0-----:R-:W-:Y:S01]  /*17a80*/  IADD3 R6, P5, R2, UR9, RZ ;  /* 0x0000000902067c10 */ /* 0x001fe2000ffbe0ff */
[----:B------:R-:W-:-:S03]  /*17a90*/  IMAD.WIDE.U32 R4, R17, 0x1c, R2 ;  /* 0x0000001c11047825 */ /* 0x000fc600078e0002 */
[----:B------:R-:W-:Y:S01]  /*17aa0*/  IADD3.X R7, R3, UR23, RZ, P5, !PT ;  /* 0x0000001703077c10 */ /* 0x000fe2000affe4ff */
[----:B------:R-:W-:Y:S01]  /*17ab0*/  IMAD R143, R143, UR20, RZ ;  /* 0x000000148f8f7c24 */ /* 0x000fe2000f8e02ff */
[----:B------:R-:W-:Y:S01]  /*17ac0*/  ISETP.GT.AND P5, PT, R0, 0xf0, P2 ;  /* 0x000000f00000780c */ /* 0x000fe200017a4270 */
[----:B------:R-:W-:Y:S02]  /*17ad0*/  VIADD R5, R5, UR8 ;  /* 0x0000000805057c36 */ /* 0x000fe40008000000 */
[----:B------:R-:W-:Y:S02]  /*17ae0*/  IMAD R11, R144, UR20, RZ ;  /* 0x00000014900b7c24 */ /* 0x000fe4000f8e02ff */
[----:B------:R-:W-:Y:S01]  /*17af0*/  IMAD R145, R145, UR20, RZ ;  /* 0x0000001491917c24 */ /* 0x000fe2000f8e02ff */
[----:B------:R0:W-:Y:S01]  /*17b00*/  @P6 STG.E desc[UR16][R2.64+0x220], R143 ;  /* 0x0002208f02006986 */ /* 0x0001e2000c101910 */
[----:B--2---:R-:W-:-:S03]  /*17b10*/  IMAD R13, R146, UR20, RZ ;  /* 0x00000014920d7c24 */ /* 0x004fc6000f8e02ff */
[----:B------:R1:W-:Y:S01]  /*17b20*/  @P1 STG.E desc[UR16][R4.64+0x200], R11 ;  /* 0x0002000b04001986 */ /* 0x0003e2000c101910 */
[----:B------:R-:W-:-:S03]  /*17b30*/  ISETP.GT.AND P1, PT, R0, 0xf8, P4 ;  /* 0x000000f80000780c */ /* 0x000fc60002724270 */
[----:B------:R2:W-:Y:S01]  /*17b40*/  @P3 STG.E desc[UR16][R6.64+0x200], R145 ;  /* 0x0002009106003986 */ /* 0x0005e2000c101910 */
[C---:B------:R-:W-:Y:S02]  /*17b50*/  ISETP.GT.AND P3, PT, R0.reuse, 0xf1, P2 ;  /* 0x000000f10000780c */ /* 0x040fe40001764270 */
[C---:B------:R-:W-:Y:S01]  /*17b60*/  ISETP.GT.AND P4, PT, R0.reuse, 0xf9, P4 ;  /* 0x000000f90000780c */ /* 0x040fe20002784270 */
[----:B0-----:R-:W-:Y:S01]  /*17b70*/  IMAD.WIDE.U32 R2, R17, 0x1c, R6 ;  /* 0x0000001c11027825 */ /* 0x001fe200078e0006 */
[C---:B------:R-:W-:Y:S01]  /*17b80*/  ISETP.GT.AND P6, PT, R0.reuse, 0xf8, P2 ;  /* 0x000000f80000780c */ /* 0x040fe200017c4270 */
[----:B------:R2:W-:Y:S01]  /*17b90*/  @P5 STG.E desc[UR16][R4.64+0x220], R13 ;  /* 0x0002200d04005986 */ /* 0x0005e2000c101910 */
[----:B------:R-:W-:Y:S02]  /*17ba0*/  ISETP.GT.AND P2, PT, R0, 0xf9, P2 ;  /* 0x000000f90000780c */ /* 0x000fe40001744270 */
[----:B------:R-:W-:Y:S01]  /*17bb0*/  IADD3 R8, P5, R6, UR9, RZ ;  /* 0x0000000906087c10 */ /* 0x000fe2000ffbe0ff */
[----:B------:R-:W-:Y:S01]  /*17bc0*/  IMAD R147, R147, UR20, RZ ;  /* 0x0000001493937c24 */ /* 0x000fe2000f8e02ff */
[----:B------:R-:W-:Y:S01]  /*17bd0*/  IADD3 R3, R3, UR8, RZ ;  /* 0x0000000803037c10 */ /* 0x000fe2000fffe0ff */
[----:B-1----:R-:W-:Y:S01]  /*17be0*/  IMAD R11, R148, UR20, RZ ;  /* 0x00000014940b7c24 */ /* 0x002fe2000f8e02ff */
[----:B------:R-:W-:Y:S01]  /*17bf0*/  IADD3.X R9, R7, UR23, RZ, P5, !PT ;  /* 0x0000001707097c10 */ /* 0x000fe2000affe4ff */
[----:B------:R-:W-:-:S02]  /*17c00*/  IMAD R149, R149, UR20, RZ ;  /* 0x0000001495957c24 */ /* 0x000fc4000f8e02ff */
[----:B------:R-:W-:Y:S01]  /*17c10*/  IMAD R15, R150, UR20, RZ ;  /* 0x00000014960f7c24 */ /* 0x000fe2000f8e02ff */
[----:B------:R2:W-:Y:S01]  /*17c20*/  @P3 STG.E desc[UR16][R6.64+0x220], R147 ;  /* 0x0002209306003986 */ /* 0x0005e2000c101910 */
[----:B------:R-:W-:-:S03]  /*17c30*/  IMAD R151, R151, UR20, RZ ;  /* 0x0000001497977c24 */ /* 0x000fc6000f8e02ff */
[----:B------:R2:W-:Y:S04]  /*17c40*/  @P1 STG.E desc[UR16][R2.64+0x200], R11 ;  /* 0x0002000b02001986 */ /* 0x0005e8000c101910 */
[----:B------:R2:W-:Y:S04]  /*17c50*/  @P4 STG.E desc[UR16][R8.64+0x200], R149 ;  /* 0x0002009508004986 */ /* 0x0005e8000c101910 */
[----:B------:R2:W-:Y:S04]  /*17c60*/  @P6 STG.E desc[UR16][R2.64+0x220], R15 ;  /* 0x0002200f02006986 */ /* 0x0005e8000c101910 */
[----:B------:R2:W-:Y:S02]  /*17c70*/  @P2 STG.E desc[UR16][R8.64+0x220], R151 ;  /* 0x0002209708002986 */ /* 0x0005e4000c101910 */
.L_x_409:
[----:B------:R-:W-:Y:S05]  /*17c80*/  BSYNC B0 ;  /* 0x0000000000007941 */ /* 0x000fea0003800000 */
.L_x_25:
[----:B0-2-4-:R-:W2:Y:S04]  /*17c90*/  LDL.LU R3, [R1+0x204] ;  /* 0x0002040001037983 */ /* 0x015ea80000300800 */
[----:B------:R-:W2:Y:S01]  /*17ca0*/  LDL.LU R2, [R1+0x208] ;  /* 0x0002080001027983 */ /* 0x000ea20000300800 */
[----:B------:R-:W-:Y:S01]  /*17cb0*/  ULDC UR8, c[0x0][0xc] ;  /* 0x0000030000087ab9 */ /* 0x000fe20000000800 */
[----:B------:R-:W-:Y:S01]  /*17cc0*/  ULDC UR9, c[0x0][0x10] ;  /* 0x0000040000097ab9 */ /* 0x000fe20000000800 */
[----:B------:R-:W2:Y:S01]  /*17cd0*/  LDC R5, c[0x0][0x14] ;  /* 0x00000500ff057b82 */ /* 0x000ea20000000800 */
[----:B------:R-:W-:Y:S01]  /*17ce0*/  UIMAD.WIDE.U32 UR8, UR8, UR9, URZ ;  /* 0x00000009080872a5 */ /* 0x000fe2000f8e003f */
[----:B------:R-:W-:Y:S01]  /*17cf0*/  PRMT R0, RZ, 0x7610, R0 ;  /* 0x00007610ff007816 */ /* 0x000fe20000000000 */
[----:B------:R-:W-:-:S04]  /*17d00*/  UMOV UR10, 0xffffffff ;  /* 0xffffffff000a7882 */ /* 0x000fc80000000000 */
[----:B--2---:R-:W-:-:S04]  /*17d10*/  IMAD.WIDE.U32 R2, R5, UR8, R2 ;  /* 0x0000000805027c25 */ /* 0x004fc8000f8e0002 */
[----:B------:R-:W-:Y:S01]  /*17d20*/  IMAD R5, R5, UR9, RZ ;  /* 0x0000000905057c24 */ /* 0x000fe2000f8e02ff */
[----:B------:R-:W-:Y:S01]  /*17d30*/  ULDC.64 UR8, c[0x0][0x750] ;  /* 0x0001d40000087ab9 */ /* 0x000fe20000000a00 */
[----:B------:R-:W-:Y:S01]  /*17d40*/  IMAD.MOV.U32 R6, RZ, RZ, R2 ;  /* 0x000000ffff067224 */ /* 0x000fe200078e0002 */
[----:B------:R-:W-:Y:S01]  /*17d50*/  ISETP.GE.U32.AND P1, PT, R2, UR8, PT ;  /* 0x0000000802007c0c */ /* 0x000fe2000bf26070 */
[----:B------:R-:W-:Y:S01]  /*17d60*/  IMAD.IADD R4, R3, 0x1, R5 ;  /* 0x0000000103047824 */ /* 0x000fe200078e0205 */
[----:B------:R-:W-:-:S04]  /*17d70*/  UMOV UR8, 0xffffffff ;  /* 0xffffffff00087882 */ /* 0x000fc80000000000 */
[----:B------:R0:W-:Y:S01]  /*17d80*/  STL [R1+0x204], R4 ;  /* 0x0002040401007387 */ /* 0x0001e20000100800 */
[----:B------:R-:W-:Y:S01]  /*17d90*/  ISETP.GE.U32.AND.EX P1, PT, R4, UR9, PT, P1 ;  /* 0x0000000904007c0c */ /* 0x000fe2000bf26110 */
[----:B------:R-:W-:Y:S02]  /*17da0*/  UMOV UR9, 0xffffffff ;  /* 0xffffffff00097882 */ /* 0x000fe40000000000 */
[----:B------:R0:W-:Y:S10]  /*17db0*/  STL [R1+0x208], R6 ;  /* 0x0002080601007387 */ /* 0x0001f40000100800 */
[----:B0-----:R-:W-:Y:S05]  /*17dc0*/  @P1 BRA `(.L_x_410) ;  /* 0x0000000400881947 */ /* 0x001fea0003800000 */
[----:B------:R-:W0:Y:S01]  /*17dd0*/  S2UR UR10, SR_CTAID.X ;  /* 0x00000000000a79c3 */ /* 0x000e220000002500 */
[----:B------:R-:W-:Y:S01]  /*17de0*/  ULDC.64 UR22, c[0x0][0x728] ;  /* 0x0001ca0000167ab9 */ /* 0x000fe20000000a00 */
[----:B------:R-:W-:Y:S01]  /*17df0*/  ULDC UR8, c[0x0][0x150] ;  /* 0x0000540000087ab9 */ /* 0x000fe20000000800 */
[----:B------:R-:W-:Y:S01]  /*17e00*/  ISETP.NE.U32.AND P1, PT, RZ, UR22, PT ;  /* 0x00000016ff007c0c */ /* 0x000fe2000bf25070 */
[----:B------:R-:W-:Y:S01]  /*17e10*/  ULDC UR24, c[0x0][0x730] ;  /* 0x0001cc0000187ab9 */ /* 0x000fe20000000800 */
[----:B------:R-:W-:Y:S01]  /*17e20*/  R2UR UR25, R6 ;  /* 0x00000000061972ca */ /* 0x000fe200000e0000 */
[----:B------:R-:W-:Y:S01]  /*17e30*/  ULDC UR27, c[0x0][0x154] ;  /* 0x00005500001b7ab9 */ /* 0x000fe20000000800 */
[----:B------:R-:W-:Y:S01]  /*17e40*/  ISETP.NE.AND.EX P1, PT, RZ, UR23, PT, P1 ;  /* 0x00000017ff007c0c */ /* 0x000fe2000bf25310 */
[----:B------:R-:W2:Y:S01]  /*17e50*/  S2UR UR29, SR_CTAID.Y ;  /* 0x00000000001d79c3 */ /* 0x000ea20000002600 */
[----:B------:R-:W-:Y:S02]  /*17e60*/  R2UR UR26, R4 ;  /* 0x00000000041a72ca */ /* 0x000fe400000e0000 */
[----:B------:R-:W-:-:S02]  /*17e70*/  R2UR UR14, R6 ;  /* 0x00000000060e72ca */ /* 0x000fc400000e0000 */
[----:B------:R-:W-:Y:S02]  /*17e80*/  R2UR UR15, R4 ;  /* 0x00000000040f72ca */ /* 0x000fe400000e0000 */
[----:B0-----:R-:W-:-:S05]  /*17e90*/  I2FP.F32.U32 R0, UR10 ;  /* 0x0000000a00007c45 */ /* 0x001fca0008201000 */
[----:B------:R-:W-:-:S04]  /*17ea0*/  FMUL R0, R0, UR8 ;  /* 0x0000000800007c20 */ /* 0x000fc80008400000 */
[----:B------:R0:W4:Y:S01]  /*17eb0*/  F2I.U32.TRUNC.NTZ R2, R0 ;  /* 0x0000000000027305 */ /* 0x000122000020f000 */
[----:B--2---:R-:W-:Y:S05]  /*17ec0*/  @!P1 BRA `(.L_x_411) ;  /* 0x0000000000309947 */ /* 0x004fea0003800000 */
        /* <DEDUP_REMOVED lines=12> */
.L_x_411:
[----:B------:R-:W-:Y:S01]  /*17f90*/  USHF.R.U64 UR11, UR14, UR24, UR15 ;  /* 0x000000180e0b7299 */ /* 0x000fe2000800120f */
[----:B0-----:R-:W-:Y:S01]  /*17fa0*/  I2FP.F32.U32 R0, UR29 ;  /* 0x0000001d00007c45 */ /* 0x001fe20008201000 */
[----:B------:R-:W-:Y:S02]  /*17fb0*/  USHF.R.U32.HI UR8, URZ, UR24, UR15 ;  /* 0x000000183f087299 */ /* 0x000fe4000801160f */
[----:B------:R-:W-:Y:S02]  /*17fc0*/  UIADD3 UR13, UP0, URZ, -UR11, URZ ;  /* 0x8000000b3f0d7290 */ /* 0x000fe4000ff1e03f */
[----:B------:R-:W-:Y:S01]  /*17fd0*/  FMUL R0, R0, UR27 ;  /* 0x0000001b00007c20 */ /* 0x000fe20008400000 */
[----:B------:R-:W-:Y:S01]  /*17fe0*/  ULDC.64 UR22, c[0x0][0x720] ;  /* 0x0001c80000167ab9 */ /* 0x000fe20000000a00 */
[----:B------:R-:W-:Y:S01]  /*17ff0*/  UIADD3.X UR8, URZ, ~UR8, URZ, UP0, !UPT ;  /* 0x800000083f087290 */ /* 0x000fe200087fe43f */
[----:B------:R-:W-:Y:S01]  /*18000*/  UMOV UR14, UR25 ;  /* 0x00000019000e7c82 */ /* 0x000fe20008000000 */
[----:B------:R-:W-:-:S02]  /*18010*/  UMOV UR15, UR26 ;  /* 0x0000001a000f7c82 */ /* 0x000fc40008000000 */
[----:B------:R-:W-:Y:S01]  /*18020*/  UIMAD UR8, UR8, UR22, URZ ;  /* 0x00000016080872a4 */ /* 0x000fe2000f8e023f */
[----:B------:R-:W0:Y:S01]  /*18030*/  F2I.U32.TRUNC.NTZ R0, R0 ;  /* 0x0000000000007305 */ /* 0x000e22000020f000 */
[----:B------:R-:W-:Y:S01]  /*18040*/  UIMAD.WIDE.U32 UR14, UR13, UR22, UR14 ;  /* 0x000000160d0e72a5 */ /* 0x000fe2000f8e000e */
[----:B----4-:R-:W-:Y:S01]  /*18050*/  R2UR UR22, R2 ;  /* 0x00000000021672ca */ /* 0x010fe200000e0000 */
[----:B------:R-:W-:Y:S01]  /*18060*/  UIMAD UR13, UR13, UR23, UR8 ;  /* 0x000000170d0d72a4 */ /* 0x000fe2000f8e0208 */
[----:B------:R-:W-:Y:S01]  /*18070*/  ULDC UR21, c[0x0][0x718] ;  /* 0x0001c60000157ab9 */ /* 0x000fe20000000800 */
[----:B------:R-:W-:Y:S02]  /*18080*/  ULDC UR31, c[0x0][0x758] ;  /* 0x0001d600001f7ab9 */ /* 0x000fe40000000800 */
[----:B------:R-:W-:Y:S01]  /*18090*/  UIADD3 UR15, UR15, UR13, URZ ;  /* 0x0000000d0f0f7290 */ /* 0x000fe2000fffe03f */
[----:B------:R-:W-:Y:S01]  /*180a0*/  UMOV UR26, 0xffffffff ;  /* 0xffffffff001a7882 */ /* 0x000fe20000000000 */
[----:B------:R-:W-:Y:S01]  /*180b0*/  ULDC.64 UR8, c[0x0][0x740] ;  /* 0x0001d00000087ab9 */ /* 0x000fe20000000a00 */
[----:B------:R-:W-:Y:S01]  /*180c0*/  USHF.L.U32 UR26, UR26, UR31, URZ ;  /* 0x0000001f1a1a7299 */ /* 0x000fe2000800063f */
[----:B------:R-:W-:Y:S01]  /*180d0*/  ISETP.NE.U32.AND P1, PT, RZ, UR8, PT ;  /* 0x00000008ff007c0c */ /* 0x000fe2000bf25070 */
[----:B------:R-:W-:-:S02]  /*180e0*/  USHF.R.U64 UR27, UR14, UR21, UR15 ;  /* 0x000000150e1b7299 */ /* 0x000fc4000800120f */
[----:B------:R-:W-:Y:S01]  /*180f0*/  USHF.R.U32.HI UR14, URZ, UR21, UR15 ;  /* 0x000000153f0e7299 */ /* 0x000fe2000801160f */
[----:B0-----:R-:W-:Y:S01]  /*18100*/  R2UR UR24, R0 ;  /* 0x00000000001872ca */ /* 0x001fe200000e0000 */
[----:B------:R-:W-:Y:S01]  /*18110*/  ULDC UR25, c[0x0][0x708] ;  /* 0x0001c20000197ab9 */ /* 0x000fe20000000800 */
[----:B------:R-:W-:Y:S01]  /*18120*/  ULOP3.LUT UR32, URZ, UR26, URZ, 0x33, !UPT ;  /* 0x0000001a3f207292 */ /* 0x000fe2000f8e333f */
[----:B------:R-:W-:Y:S01]  /*18130*/  ISETP.NE.AND.EX P1, PT, RZ, UR9, PT, P1 ;  /* 0x00000009ff007c0c */ /* 0x000fe2000bf25310 */
[----:B------:R-:W-:Y:S02]  /*18140*/  USHF.R.U64 UR26, UR27, UR25, UR14 ;  /* 0x000000191b1a7299 */ /* 0x000fe4000800120e */
[----:B------:R-:W-:Y:S01]  /*18150*/  USHF.R.U32.HI UR14, URZ, UR25, UR14 ;  /* 0x000000193f0e7299 */ /* 0x000fe2000801160e */
[----:B------:R-:W-:Y:S01]  /*18160*/  UMOV UR28, 0x1 ;  /* 0x00000001001c7882 */ /* 0x000fe20000000000 */
[----:B------:R-:W-:Y:S02]  /*18170*/  UIADD3 UR22, -UR22, URZ, URZ ;  /* 0x0000003f16167290 */ /* 0x000fe4000fffe13f */
[----:B------:R-:W-:-:S02]  /*18180*/  USHF.L.U32 UR35, UR28, UR31, URZ ;  /* 0x0000001f1c237299 */ /* 0x000fc4000800063f */
[----:B------:R-:W-:Y:S01]  /*18190*/  USHF.R.U64 UR28, UR26, UR31, UR14 ;  /* 0x0000001f1a1c7299 */ /* 0x000fe2000800120e */
[----:B------:R-:W-:Y:S01]  /*181a0*/  ULDC UR23, c[0x0][0x144] ;  /* 0x0000510000177ab9 */ /* 0x000fe20000000800 */
[----:B------:R-:W-:Y:S01]  /*181b0*/  ULDC UR12, c[0x0][0x700] ;  /* 0x0001c000000c7ab9 */ /* 0x000fe20000000800 */
[----:B------:R-:W-:Y:S02]  /*181c0*/  USHF.R.U32.HI UR14, URZ, UR31, UR14 ;  /* 0x0000001f3f0e7299 */ /* 0x000fe4000801160e */
[----:B------:R-:W-:Y:S02]  /*181d0*/  UIMAD UR31, UR23, UR22, UR10 ;  /* 0x00000016171f72a4 */ /* 0x000fe4000f8e020a */
[----:B------:R-:W-:Y:S02]  /*181e0*/  UIADD3 UR13, UR12, -0x1, URZ ;  /* 0xffffffff0c0d7890 */ /* 0x000fe4000fffe03f */
[----:B------:R-:W-:Y:S01]  /*181f0*/  UIADD3 UR30, -UR24, URZ, URZ ;  /* 0x0000003f181e7290 */ /* 0x000fe2000fffe13f */
[----:B------:R-:W-:Y:S01]  /*18200*/  ULDC UR36, c[0x0][0x148] ;  /* 0x0000520000247ab9 */ /* 0x000fe20000000800 */
[----:B------:R-:W-:Y:S01]  /*18210*/  ULDC UR33, c[0x0][0x748] ;  /* 0x0001d20000217ab9 */ /* 0x000fe20000000800 */
[----:B------:R-:W-:Y:S01]  /*18220*/  ULDC UR34, c[0x0][0x738] ;  /* 0x0001ce0000227ab9 */ /* 0x000fe20000000800 */
        /* <DEDUP_REMOVED lines=14> */
.L_x_412:
[----:B------:R-:W-:Y:S01]  /*18310*/  USHF.R.U64 UR8, UR10, UR33, UR14 ;  /* 0x000000210a087299 */ /* 0x000fe2000800120e */
[----:B------:R-:W-:Y:S01]  /*18320*/  MOV R0, 0x1 ;  /* 0x0000000100007802 */ /* 0x000fe20000000f00 */
[----:B------:R-:W-:Y:S02]  /*18330*/  ULOP3.LUT UR10, UR26, UR32, URZ, 0xc0, !UPT ;  /* 0x000000201a0a7292 */ /* 0x000fe4000f8ec03f */
[----:B------:R-:W-:Y:S02]  /*18340*/  UIADD3 UR9, -UR8, URZ, URZ ;  /* 0x0000003f08097290 */ /* 0x000fe4000fffe13f */
[----:B------:R-:W-:Y:S02]  /*18350*/  UIMAD UR10, UR35, UR8, UR10 ;  /* 0x00000008230a72a4 */ /* 0x000fe4000f8e020a */
[----:B------:R-:W-:Y:S02]  /*18360*/  ULOP3.LUT UR13, UR27, UR13, URZ, 0xc0, !UPT ;  /* 0x0000000d1b0d7292 */ /* 0x000fe4000f8ec03f */
[----:B------:R-:W-:-:S02]  /*18370*/  UIMAD UR8, UR9, UR34, UR28 ;  /* 0x00000022090872a4 */ /* 0x000fc4000f8e021c */
[----:B------:R-:W-:Y:S01]  /*18380*/  @UP2 UIMAD UR31, UR36, UR30, UR29 ;  /* 0x0000001e241f22a4 */ /* 0x000fe2000f8e021d */
[----:B------:R-:W-:Y:S01]  /*18390*/  ULDC UR9, c[0x0][0x710] ;  /* 0x0001c40000097ab9 */ /* 0x000fe20000000800 */
[----:B------:R-:W-:Y:S02]  /*183a0*/  UIMAD UR8, UR8, UR12, UR13 ;  /* 0x0000000c080872a4 */ /* 0x000fe4000f8e020d */
[----:B------:R-:W-:-:S04]  /*183b0*/  UIMAD UR10, UR10, UR9, UR31 ;  /* 0x000000090a0a72a4 */ /* 0x000fc8000f8e021f */
[----:B------:R-:W-:Y:S02]  /*183c0*/  USEL UR9, UR8, UR10, !UP2 ;  /* 0x0000000a08097287 */ /* 0x000fe4000d000000 */
[----:B------:R-:W-:-:S03]  /*183d0*/  USEL UR10, UR10, UR8, !UP2 ;  /* 0x000000080a0a7287 */ /* 0x000fc6000d000000 */
[----:B------:R-:W-:-:S09]  /*183e0*/  UMOV UR8, UR11 ;  /* 0x0000000b00087c82 */ /* 0x000fd20008000000 */
.L_x_410:
[----:B------:R-:W-:-:S13]  /*183f0*/  LOP3.LUT P1, RZ, R0, 0xff, RZ, 0xc0, !PT ;  /* 0x000000ff00ff7812 */ /* 0x000fda000782c0ff */
[----:B------:R-:W-:Y:S05]  /*18400*/  @P1 BRA `(.L_x_413) ;  /* 0xfffffe8c00cc1947 */ /* 0x000fea000383ffff */
[----:B------:R-:W-:Y:S05]  /*18410*/  EXIT ;  /* 0x000000000000794d */ /* 0x000fea0003800000 */
.L_x_7:
[----:B------:R-:W2:Y:S01]  /*18420*/  LDL R5, [R1+0x208] ;  /* 0x0002080001057983 */ /* 0x000ea20000100800 */
[----:B------:R-:W-:-:S03]  /*18430*/  ULDC.64 UR4, c[0x0][0x750] ;  /* 0x0001d40000047ab9 */ /* 0x000fc60000000a00 */
[----:B------:R-:W3:Y:S01]  /*18440*/  LDL R4, [R1+0x204] ;  /* 0x0002040001047983 */ /* 0x000ee20000100800 */
[----:B------:R-:W-:Y:S01]  /*18450*/  PRMT R0, RZ, 0x7610, R0 ;  /* 0x00007610ff007816 */ /* 0x000fe20000000000 */
[----:B------:R-:W-:Y:S01]  /*18460*/  IMAD.MOV.U32 R3, RZ, RZ, -0x1 ;  /* 0xffffffffff037424 */ /* 0x000fe200078e00ff */
[----:B------:R-:W-:Y:S01]  /*18470*/  MOV R9, 0xffffffff ;  /* 0xffffffff00097802 */ /* 0x000fe20000000f00 */
[----:B------:R-:W-:Y:S01]  /*18480*/  IMAD.MOV.U32 R2, RZ, RZ, -0x1 ;  /* 0xffffffffff027424 */ /* 0x000fe200078e00ff */
[----:B--2---:R-:W-:-:S04]  /*18490*/  ISETP.GE.U32.AND P0, PT, R5, UR4, PT ;  /* 0x0000000405007c0c */ /* 0x004fc8000bf06070 */
[----:B---3--:R-:W-:-:S13]  /*184a0*/  ISETP.GE.U32.AND.EX P0, PT, R4, UR5, PT, P0 ;  /* 0x0000000504007c0c */ /* 0x008fda000bf06100 */
        /* <DEDUP_REMOVED lines=21> */
.L_x_415:
[----:B------:R-:W-:Y:S01]  /*18600*/  USHF.R.U64 UR4, UR16, UR20, UR17 ;  /* 0x0000001410047299 */ /* 0x000fe20008001211 */
[----:B------:R-:W-:Y:S01]  /*18610*/  R2UR UR15, R4 ;  /* 0x00000000040f72ca */ /* 0x000fe200000e0000 */
[----:B------:R-:W-:Y:S02]  /*18620*/  USHF.R.U32.HI UR5, URZ, UR20, UR17 ;  /* 0x000000143f057299 */ /* 0x000fe40008011611 */
[----:B------:R-:W-:Y:S01]  /*18630*/  UIADD3 UR9, UP0, URZ, -UR4, URZ ;  /* 0x800000043f097290 */ /* 0x000fe2000ff1e03f */
[----:B------:R-:W-:Y:S01]  /*18640*/  ULDC.64 UR16, c[0x0][0x720] ;  /* 0x0001c80000107ab9 */ /* 0x000fe20000000a00 */
[----:B------:R-:W-:Y:S02]  /*18650*/  UMOV UR14, UR21 ;  /* 0x00000015000e7c82 */ /* 0x000fe40008000000 */
[----:B------:R-:W-:Y:S02]  /*18660*/  UIADD3.X UR5, URZ, ~UR5, URZ, UP0, !UPT ;  /* 0x800000053f057290 */ /* 0x000fe400087fe43f */
[----:B------:R-:W-:-:S02]  /*18670*/  @UP2 UIMAD UR7, UR11, UR13, UR12 ;  /* 0x0000000d0b0722a4 */ /* 0x000fc4000f8e020c */
[----:B------:R-:W-:Y:S02]  /*18680*/  UIMAD UR5, UR5, UR16, URZ ;  /* 0x00000010050572a4 */ /* 0x000fe4000f8e023f */
[----:B------:R-:W-:Y:S02]  /*18690*/  UIMAD.WIDE.U32 UR14, UR9, UR16, UR14 ;  /* 0x00000010090e72a5 */ /* 0x000fe4000f8e000e */
[----:B------:R-:W-:Y:S01]  /*186a0*/  UIMAD UR5, UR9, UR17, UR5 ;  /* 0x00000011090572a4 */ /* 0x000fe2000f8e0205 */
[----:B------:R-:W-:Y:S02]  /*186b0*/  ULDC.64 UR10, c[0x0][0x740] ;  /* 0x0001d000000a7ab9 */ /* 0x000fe40000000a00 */
[----:B------:R-:W-:Y:S01]  /*186c0*/  ULDC UR9, c[0x0][0x718] ;  /* 0x0001c60000097ab9 */ /* 0x000fe20000000800 */
[----:B------:R-:W-:Y:S01]  /*186d0*/  UIADD3 UR5, UR15, UR5, URZ ;  /* 0x000000050f057290 */ /* 0x000fe2000fffe03f */
[----:B------:R-:W-:Y:S01]  /*186e0*/  ISETP.NE.U32.AND P0, PT, RZ, UR10, PT ;  /* 0x0000000aff007c0c */ /* 0x000fe2000bf05070 */
[----:B------:R-:W-:Y:S01]  /*186f0*/  ULDC UR16, c[0x0][0x708] ;  /* 0x0001c20000107ab9 */ /* 0x000fe20000000800 */
[----:B------:R-:W-:Y:S01]  /*18700*/  ULDC UR23, c[0x0][0x758] ;  /* 0x0001d60000177ab9 */ /* 0x000fe20000000800 */
[----:B------:R-:W-:Y:S01]  /*18710*/  USHF.R.U64 UR18, UR14, UR9, UR5 ;  /* 0x000000090e127299 */ /* 0x000fe20008001205 */
[----:B------:R-:W-:Y:S01]  /*18720*/  ISETP.NE.AND.EX P0, PT, RZ, UR11, PT, P0 ;  /* 0x0000000bff007c0c */ /* 0x000fe2000bf05300 */
[----:B------:R-:W-:Y:S01]  /*18730*/  USHF.R.U32.HI UR5, URZ, UR9, UR5 ;  /* 0x000000093f057299 */ /* 0x000fe20008011605 */
[----:B------:R-:W-:-:S02]  /*18740*/  ULDC UR21, c[0x0][0x700] ;  /* 0x0001c00000157ab9 */ /* 0x000fc40000000800 */
[----:B------:R-:W-:Y:S01]  /*18750*/  UMOV UR9, 0xffffffff ;  /* 0xffffffff00097882 */ /* 0x000fe20000000000 */
[----:B------:R-:W-:Y:S02]  /*18760*/  USHF.R.U64 UR19, UR18, UR16, UR5 ;  /* 0x0000001012137299 */ /* 0x000fe40008001205 */
[----:B------:R-:W-:Y:S02]  /*18770*/  USHF.R.U32.HI UR5, URZ, UR16, UR5 ;  /* 0x000000103f057299 */ /* 0x000fe40008011605 */
[----:B------:R-:W-:Y:S02]  /*18780*/  USHF.L.U32 UR12, UR9, UR23, URZ ;  /* 0x00000017090c7299 */ /* 0x000fe4000800063f */
[----:B------:R-:W-:Y:S02]  /*18790*/  USHF.R.U64 UR20, UR19, UR23, UR5 ;  /* 0x0000001713147299 */ /* 0x000fe40008001205 */
[----:B------:R-:W-:Y:S02]  /*187a0*/  USHF.R.U32.HI UR9, URZ, UR23, UR5 ;  /* 0x000000173f097299 */ /* 0x000fe40008011605 */
[----:B------:R-:W-:-:S02]  /*187b0*/  UIADD3 UR22, UR21, -0x1, URZ ;  /* 0xffffffff15167890 */ /* 0x000fc4000fffe03f */
        /* <DEDUP_REMOVED lines=18> */
.L_x_416:
[----:B------:R-:W-:Y:S01]  /*188e0*/  USHF.R.U64 UR9, UR5, UR24, UR9 ;  /* 0x0000001805097299 */ /* 0x000fe20008001209 */
[----:B------:R-:W-:Y:S01]  /*188f0*/  IMAD.MOV.U32 R0, RZ, RZ, 0x1 ;  /* 0x00000001ff007424 */ /* 0x000fe200078e00ff */
[----:B------:R-:W-:Y:S01]  /*18900*/  USHF.L.U32 UR26, UR26, UR23, URZ ;  /* 0x000000171a1a7299 */ /* 0x000fe2000800063f */
[----:B------:R-:W-:Y:S01]  /*18910*/  IMAD.U32 R9, RZ, RZ, UR4 ;  /* 0x00000004ff097e24 */ /* 0x000fe2000f8e00ff */
[----:B------:R-:W-:Y:S02]  /*18920*/  ULOP3.LUT UR5, UR19, UR27, URZ, 0xc0, !UPT ;  /* 0x0000001b13057292 */ /* 0x000fe4000f8ec03f */
[----:B------:R-:W-:Y:S02]  /*18930*/  UIADD3 UR10, -UR9, URZ, URZ ;  /* 0x0000003f090a7290 */ /* 0x000fe4000fffe13f */
[----:B------:R-:W-:Y:S02]  /*18940*/  UIMAD UR9, UR26, UR9, UR5 ;  /* 0x000000091a0972a4 */ /* 0x000fe4000f8e0205 */
[----:B------:R-:W-:-:S02]  /*18950*/  ULOP3.LUT UR18, UR18, UR22, URZ, 0xc0, !UPT ;  /* 0x0000001612127292 */ /* 0x000fc4000f8ec03f */
[----:B------:R-:W-:-:S03]  /*18960*/  UIMAD UR5, UR10, UR25, UR20 ;  /* 0x000000190a0572a4 */ /* 0x000fc6000f8e0214 */
[----:B------:R-:W-:Y:S01]  /*18970*/  ULDC UR10, c[0x0][0x710] ;  /* 0x0001c400000a7ab9 */ /* 0x000fe20000000800 */
[----:B------:R-:W-:Y:S02]  /*18980*/  UIMAD UR5, UR5, UR21, UR18 ;  /* 0x00000015050572a4 */ /* 0x000fe4000f8e0212 */
[----:B------:R-:W-:-:S04]  /*18990*/  UIMAD UR7, UR9, UR10, UR7 ;  /* 0x0000000a090772a4 */ /* 0x000fc8000f8e0207 */
[----:B------:R-:W-:Y:S02]  /*189a0*/  USEL UR9, UR5, UR7, !UP2 ;  /* 0x0000000705097287 */ /* 0x000fe4000d000000 */
[----:B------:R-:W-:-:S04]  /*189b0*/  USEL UR7, UR7, UR5, !UP2 ;  /* 0x0000000507077287 */ /* 0x000fc8000d000000 */
[----:B------:R-:W-:Y:S02]  /*189c0*/  MOV R2, UR9 ;  /* 0x0000000900027c02 */ /* 0x000fe40008000f00 */
[----:B------:R-:W-:-:S07]  /*189d0*/  IMAD.U32 R3, RZ, RZ, UR7 ;  /* 0x00000007ff037e24 */ /* 0x000fce000f8e00ff */
.L_x_414:
[----:B------:R-:W-:-:S08]  /*189e0*/  NOP ;  /* 0x0000000000007918 */ /* 0x000fd00000000000 */
[----:B0-----:R-:W0:-:S00]  /*189f0*/  USETMAXREG.DEALLOC.CTAPOOL 0x18 ;  /* 0x00000018000079c8 */ /* 0x001e0000080e0500 */
[----:B------:R-:W-:-:S13]  /*18a00*/  ISETP.NE.AND P0, PT, RZ, UR8, PT ;  /* 0x00000008ff007c0c */ /* 0x000fda000bf05270 */
[----:B------:R-:W-:Y:S05]  /*18a10*/  @P0 EXIT ;  /* 0x000000000000094d */ /* 0x000fea0003800000 */
[----:B0-----:R-:W-:Y:S01]  /*18a20*/  LOP3.LUT P0, RZ, R0, 0xff, RZ, 0xc0, !PT ;  /* 0x000000ff00ff7812 */ /* 0x001fe2000780c0ff */
[----:B------:R-:W-:Y:S01]  /*18a30*/  IMAD.MOV.U32 R0, RZ, RZ, 0x1 ;  /* 0x00000001ff007424 */ /* 0x000fe200078e00ff */
[----:B------:R-:W-:-:S11]  /*18a40*/  MOV R6, RZ ;  /* 0x000000ff00067202 */ /* 0x000fd60000000f00 */
[----:B------:R-:W-:Y:S05]  /*18a50*/  @!P0 BRA `(.L_x_417) ;  /* 0x0000000c00a88947 */ /* 0x000fea0003800000 */
[----:B------:R-:W0:Y:S01]  /*18a60*/  S2UR UR32, SR_CgaCtaId ;  /* 0x00000000002079c3 */ /* 0x000e220000008800 */
[----:B------:R-:W-:Y:S01]  /*18a70*/  ULDC UR4, c[0x0][0x28c] ;  /* 0x0000a30000047ab9 */ /* 0x000fe20000000800 */
[----:B------:R-:W-:Y:S01]  /*18a80*/  ULDC UR5, c[0x0][0x700] ;  /* 0x0001c00000057ab9 */ /* 0x000fe20000000800 */
[----:B------:R-:W-:Y:S01]  /*18a90*/  UIADD3 UR11, UR4, 0x7f, URZ ;  /* 0x0000007f040b7890 */ /* 0x000fe2000fffe03f */
[----:B------:R-:W-:Y:S01]  /*18aa0*/  BSSY B0, `(.L_x_417) ;  /* 0x00000e5000007945 */ /* 0x000fe20003800000 */
[----:B------:R-:W-:Y:S01]  /*18ab0*/  ULDC UR9, c[0x0][0x758] ;  /* 0x0001d60000097ab9 */ /* 0x000fe20000000800 */
[----:B------:R-:W-:Y:S01]  /*18ac0*/  UMOV UR12, 0x1 ;  /* 0x00000001000c7882 */ /* 0x000fe20000000000 */
[----:B------:R-:W-:Y:S01]  /*18ad0*/  UIADD3 UR4, UR5, -0x1, URZ ;  /* 0xffffffff05047890 */ /* 0x000fe2000fffe03f */
[----:B------:R-:W-:Y:S01]  /*18ae0*/  IMAD.MOV.U32 R8, RZ, RZ, 0x1 ;  /* 0x00000001ff087424 */ /* 0x000fe200078e00ff */
[----:B------:R-:W-:Y:S01]  /*18af0*/  UMOV UR10, 0xffffffff ;  /* 0xffffffff000a7882 */ /* 0x000fe20000000000 */
[----:B------:R-:W-:Y:S01]  /*18b00*/  USHF.L.U32 UR5, UR12, UR9, URZ ;  /* 0x000000090c057299 */ /* 0x000fe2000800063f */
[----:B------:R-:W-:Y:S01]  /*18b10*/  IMAD.MOV.U32 R0, RZ, RZ, 0x1 ;  /* 0x00000001ff007424 */ /* 0x000fe200078e00ff */
[----:B------:R-:W-:Y:S01]  /*18b20*/  USHF.R.S32.HI UR12, URZ, 0x1f, UR11 ;  /* 0x0000001f3f0c7899 */ /* 0x000fe2000801140b */
[----:B------:R-:W-:Y:S01]  /*18b30*/  MOV R6, RZ ;  /* 0x000000ff00067202 */ /* 0x000fe20000000f00 */
[----:B------:R-:W-:Y:S01]  /*18b40*/  ULDC UR8, c[0x0][0xc] ;  /* 0x0000030000087ab9 */ /* 0x000fe20000000800 */
[----:B------:R-:W-:-:S02]  /*18b50*/  USHF.L.U32 UR34, UR10, UR9, URZ ;  /* 0x000000090a227299 */ /* 0x000fc4000800063f */
[----:B------:R-:W-:Y:S01]  /*18b60*/  ULEA.HI UR12, UR12, UR11, URZ, 0x7 ;  /* 0x0000000b0c0c7291 */ /* 0x000fe2000f8f383f */
[----:B------:R-:W-:Y:S01]  /*18b70*/  ULDC UR9, c[0x0][0x10] ;  /* 0x0000040000097ab9 */ /* 0x000fe20000000800 */
[----:B------:R-:W-:Y:S01]  /*18b80*/  ULDC UR10, c[0x0][0x14] ;  /* 0x00000500000a7ab9 */ /* 0x000fe20000000800 */
[----:B------:R-:W-:Y:S02]  /*18b90*/  UIMAD.WIDE.U32 UR8, UR8, UR9, URZ ;  /* 0x00000009080872a5 */ /* 0x000fe4000f8e003f */
[----:B------:R-:W-:Y:S02]  /*18ba0*/  USHF.R.S32.HI UR33, URZ, 0x7, UR12 ;  /* 0x000000073f217899 */ /* 0x000fe4000801140c */
[----:B0-----:R-:W-:Y:S02]  /*18bb0*/  USHF.L.U32 UR7, UR32, 0x7, URZ ;  /* 0x0000000720077899 */ /* 0x001fe4000800063f */
[----:B------:R-:W-:Y:S02]  /*18bc0*/  USHF.L.U32 UR21, UR32, 0xd, URZ ;  /* 0x0000000d20157899 */ /* 0x000fe4000800063f */
[----:B------:R-:W-:-:S02]  /*18bd0*/  USHF.L.U32 UR29, UR32, 0x1, URZ ;  /* 0x00000001201d7899 */ /* 0x000fc4000800063f */
[----:B------:R-:W-:Y:S02]  /*18be0*/  USHF.L.U32 UR32, UR32, 0xb, URZ ;  /* 0x0000000b20207899 */ /* 0x000fe4000800063f */
[----:B------:R-:W-:Y:S02]  /*18bf0*/  UIMAD.WIDE.U32 UR36, UR8, UR10, URZ ;  /* 0x0000000a082472a5 */ /* 0x000fe4000f8e003f */
[----:B------:R-:W-:Y:S02]  /*18c00*/  UIMAD UR35, UR9, UR10, URZ ;  /* 0x0000000a092372a4 */ /* 0x000fe4000f8e023f */
[----:B------:R-:W-:Y:S02]  /*18c10*/  ULOP3.LUT UR38, UR6, 0x2, URZ, 0xfc, !UPT ;  /* 0x0000000206267892 */ /* 0x000fe4000f8efc3f */
[----:B------:R-:W-:Y:S02]  /*18c20*/  ULOP3.LUT UR7, UR7, 0x80, URZ, 0xc0, !UPT ;  /* 0x0000008007077892 */ /* 0x000fe4000f8ec03f */
[----:B------:R-:W-:-:S02]  /*18c30*/  ULOP3.LUT UR21, UR21, 0x2000, URZ, 0xc0, !UPT ;  /* 0x0000200015157892 */ /* 0x000fc4000f8ec03f */
[----:B------:R-:W-:Y:S02]  /*18c40*/  ULOP3.LUT UR29, UR29, 0x2, URZ, 0xc0, !UPT ;  /* 0x000000021d1d7892 */ /* 0x000fe4000f8ec03f */
[----:B------:R-:W-:Y:S02]  /*18c50*/  ULOP3.LUT UR32, UR32, 0x800, URZ, 0xc0, !UPT ;  /* 0x0000080020207892 */ /* 0x000fe4000f8ec03f */
[----:B------:R-:W-:Y:S02]  /*18c60*/  ULOP3.LUT UR34, URZ, UR34, URZ, 0x33, !UPT ;  /* 0x000000223f227292 */ /* 0x000fe4000f8e333f */
[----:B------:R-:W-:Y:S02]  /*18c70*/  UIADD3 UR35, UR37, UR35, URZ ;  /* 0x0000002325237290 */ /* 0x000fe4000fffe03f */
[----:B------:R-:W-:Y:S01]  /*18c80*/  UIADD3 UR44, UR33, 0x1, URZ ;  /* 0x00000001212c7890 */ /* 0x000fe2000fffe03f */
[----:B------:R-:W-:-:S11]  /*18c90*/  ULDC.64 UR40, c[0x0][0x198] ;  /* 0x0000660000287ab9 */ /* 0x000fd60000000a00 */
.L_x_428:
[----:B------:R-:W-:-:S03]  /*18ca0*/  UMOV UR8, 0xffffffff ;  /* 0xffffffff00087882 */ /* 0x000fc60000000000 */
[----:B------:R-:W-:Y:S05]  /*18cb0*/  BRA.DIV UR8, `(.L_x_418) ;  /* 0x0000000e08ec7947 */ /* 0x000fea000b800000 */
[----:B------:R-:W-:-:S13]  /*18cc0*/  ELECT P0, URZ, PT ;  /* 0x00000000003f782f */ /* 0x000fda0003800000 */
.L_x_439:
[----:B------:R-:W0:Y:S01]  /*18cd0*/  LDC R4, c[0x0][0x28c] ;  /* 0x0000a300ff047b82 */ /* 0x000e220000000800 */
[----:B------:R-:W-:Y:S01]  /*18ce0*/  BSSY B1, `(.L_x_419) ;  /* 0x0000048000017945 */ /* 0x000fe20003800000 */
[----:B0-----:R-:W-:-:S13]  /*18cf0*/  ISETP.LT.OR P0, PT, R4, 0x1, !P0 ;  /* 0x000000010400780c */ /* 0x001fda0004701670 */
[----:B------:R-:W-:Y:S05]  /*18d00*/  @P0 BRA `(.L_x_420) ;  /* 0x0000000400140947 */ /* 0x000fea0003800000 */
[C---:B------:R-:W-:Y:S01]  /*18d10*/  LEA R11, R3.reuse, UR29, 0x2 ;  /* 0x0000001d030b7c11 */ /* 0x040fe2000f8e10ff */
[----:B------:R-:W-:Y:S01]  /*18d20*/  IMAD.SHL.U32 R2, R2, 0x100, RZ ;  /* 0x0000010002027824 */ /* 0x000fe200078e00ff */
[----:B------:R-:W-:Y:S02]  /*18d30*/  LEA R3, R3, UR7, 0x8 ;  /* 0x0000000703037c11 */ /* 0x000fe4000f8e40ff */
[----:B------:R-:W-:Y:S01]  /*18d40*/  CS2R R12, SRZ ;  /* 0x00000000000c7805 */ /* 0x000fe2000001ff00 */
[----:B------:R-:W-:Y:S01]  /*18d50*/  IMAD.U32 R14, RZ, RZ, UR44 ;  /* 0x0000002cff0e7e24 */ /* 0x000fe2000f8e00ff */
[----:B------:R-:W-:Y:S01]  /*18d60*/  MOV R4, R0 ;  /* 0x0000000000047202 */ /* 0x000fe20000000f00 */
[----:B------:R-:W-:Y:S02]  /*18d70*/  IMAD.MOV.U32 R5, RZ, RZ, R6 ;  /* 0x000000ffff057224 */ /* 0x000fe400078e0006 */
[----:B------:R-:W-:-:S07]  /*18d80*/  IMAD.MOV.U32 R15, RZ, RZ, RZ ;  /* 0x000000ffff0f7224 */ /* 0x000fce00078e00ff */
.L_x_423:
[----:B------:R-:W0:Y:S01]  /*18d90*/  S2R R10, SR_CgaCtaId ;  /* 0x00000000000a7919 */ /* 0x000e220000008800 */
[----:B------:R-:W-:-:S04]  /*18da0*/  MOV R7, 0x400 ;  /* 0x0000040000077802 */ /* 0x000fc80000000f00 */
[----:B0-----:R-:W-:Y:S02]  /*18db0*/  LEA R16, R10, R7, 0x18 ;  /* 0x000000070a107211 */ /* 0x001fe400078ec0ff */
[----:B------:R-:W-:Y:S02]  /*18dc0*/  SHF.L.U32 R7, R4, 0x1f, RZ ;  /* 0x0000001f04077819 */ /* 0x000fe400000006ff */
[----:B------:R-:W-:-:S04]  /*18dd0*/  LEA R10, R5, R16, 0x3 ;  /* 0x00000010050a7211 */ /* 0x000fc800078e18ff */
[----:B------:R-:W0:Y:S02]  /*18de0*/  SYNCS.PHASECHK.TRANS64.TRYWAIT P0, [R10+URZ+0x20], R7 ;  /* 0x000020070a0075a7 */ /* 0x000e24000800017f */
[----:B0-----:R-:W-:Y:S05]  /*18df0*/  @!P0 BRA `(.L_x_421) ;  /* 0x0000000c00bc8947 */ /* 0x001fea0003800000 */
.L_x_440:
[----:B------:R-:W1:Y:S01]  /*18e00*/  S2R R17, SR_TID.X ;  /* 0x0000000000117919 */ /* 0x000e620000002100 */
[----:B------:R-:W-:-:S04]  /*18e10*/  UPRMT UR8, UR38, 0x9910, URZ ;  /* 0x0000991026087896 */ /* 0x000fc8000800003f */
[----:B------:R-:W-:Y:S01]  /*18e20*/  UISETP.NE.AND UP0, UPT, UR8, 0x2, UPT ;  /* 0x000000020800788c */ /* 0x000fe2000bf05270 */
[----:B-1----:R-:W-:-:S13]  /*18e30*/  LOP3.LUT P0, RZ, R17, 0x7f, RZ, 0xc0, !PT ;  /* 0x0000007f11ff7812 */ /* 0x002fda000780c0ff */
[----:B0-----:R-:W0:Y:S02]  /*18e40*/  @!P0 LDC R7, c[0x0][0x640] ;  /* 0x00019000ff078b82 */ /* 0x001e240000000800 */
[----:B0-----:R0:W-:Y:S01]  /*18e50*/  @!P0 SYNCS.ARRIVE.TRANS64 RZ, [R10+URZ], R7 ;  /* 0x000000070aff89a7 */ /* 0x0011e2000800003f */
[----:B------:R-:W-:-:S13]  /*18e60*/  PLOP3.LUT P0, PT, PT, PT, UP0, 0x80, 0x0 ;  /* 0x000000000000781c */ /* 0x000fda0003f0f008 */
[----:B0-----:R-:W-:Y:S05]  /*18e70*/  @P0 BRA `(.L_x_422) ;  /* 0x0000000000040947 */ /* 0x001fea0003800000 */
[----:B------:R-:W-:Y:S01]  /*18e80*/  BPT.TRAP 0x1 ;  /* 0x000000040000795c */ /* 0x000fe20000300000 */
.L_x_422:
[----:B------:R-:W-:Y:S01]  /*18e90*/  R2UR UR9, R16 ;  /* 0x00000000100972ca */ /* 0x000fe200000e0000 */
[C---:B------:R-:W-:Y:S01]  /*18ea0*/  IMAD R16, R5.reuse, 0x8000, R16 ;  /* 0x0000800005107824 */ /* 0x040fe200078e0210 */
[----:B------:R-:W-:Y:S01]  /*18eb0*/  R2UR UR8, R5 ;  /* 0x00000000050872ca */ /* 0x000fe200000e0000 */
[----:B------:R-:W-:Y:S01]  /*18ec0*/  UIADD3 UR22, UP0, UR40, 0xf0, URZ ;  /* 0x000000f028167890 */ /* 0x000fe2000ff1e03f */
[----:B------:R-:W-:Y:S01]  /*18ed0*/  R2UR UR25, R10 ;  /* 0x000000000a1972ca */ /* 0x000fe200000e0000 */
[----:B------:R-:W-:Y:S01]  /*18ee0*/  UIADD3 UR30, UP1, UR40, 0x1f0, URZ ;  /* 0x000001f0281e7890 */ /* 0x000fe2000ff3e03f */
[----:B------:R-:W-:Y:S01]  /*18ef0*/  R2UR UR16, R16 ;  /* 0x00000000101072ca */ /* 0x000fe200000e0000 */
[----:B------:R-:W-:Y:S01]  /*18f00*/  UIADD3 UR42, UP2, UR40, 0x2f0, URZ ;  /* 0x000002f0282a7890 */ /* 0x000fe2000ff5e03f */
[----:B------:R-:W-:Y:S01]  /*18f10*/  R2UR UR28, R9 ;  /* 0x00000000091c72ca */ /* 0x000fe200000e0000 */
[----:B------:R-:W-:Y:S01]  /*18f20*/  UIADD3.X UR23, URZ, UR41, URZ, UP0, !UPT ;  /* 0x000000293f177290 */ /* 0x000fe200087fe43f */
[----:B------:R-:W-:Y:S01]  /*18f30*/  IADD3 R14, R14, -0x1, RZ ;  /* 0xffffffff0e0e7810 */ /* 0x000fe20007ffe0ff */
[----:B------:R-:W-:Y:S01]  /*18f40*/  UIADD3.X UR31, URZ, UR41, URZ, UP1, !UPT ;  /* 0x000000293f1f7290 */ /* 0x000fe20008ffe43f */
[----:B------:R-:W-:Y:S01]  /*18f50*/  R2UR UR26, R13 ;  /* 0x000000000d1a72ca */ /* 0x000fe200000e0000 */
[----:B------:R-:W-:Y:S01]  /*18f60*/  VIADD R5, R5, 0x1 ;  /* 0x0000000105057836 */ /* 0x000fe20000000000 */
[----:B------:R-:W-:Y:S01]  /*18f70*/  R2UR UR27, R3 ;  /* 0x00000000031b72ca */ /* 0x000fe200000e0000 */
[----:B------:R-:W-:Y:S01]  /*18f80*/  ULEA UR24, UR8, UR21, 0xe ;  /* 0x0000001508187291 */ /* 0x000fe2000f8e703f */
[----:B------:R-:W-:Y:S01]  /*18f90*/  R2UR UR11, R11 ;  /* 0x000000000b0b72ca */ /* 0x000fe200000e0000 */
[----:B------:R-:W-:Y:S01]  /*18fa0*/  ULEA UR8, UR8, UR32, 0xc ;  /* 0x0000002008087291 */ /* 0x000fe2000f8e603f */
[----:B------:R-:W-:Y:S01]  /*18fb0*/  R2UR UR12, R15 ;  /* 0x000000000f0c72ca */ /* 0x000fe200000e0000 */
[----:B------:R-:W-:Y:S01]  /*18fc0*/  UIADD3 UR24, UR9, 0x100, UR24 ;  /* 0x0000010009187890 */ /* 0x000fe2000fffe018 */
[----:B------:R-:W-:Y:S01]  /*18fd0*/  R2UR UR18, R12 ;  /* 0x000000000c1272ca */ /* 0x000fe200000e0000 */
[----:B------:R-:W-:Y:S01]  /*18fe0*/  UIADD3 UR8, UR9, 0x30100, UR8 ;  /* 0x0003010009087890 */ /* 0x000fe2000fffe008 */
[----:B------:R-:W-:Y:S01]  /*18ff0*/  R2UR UR19, R2 ;  /* 0x00000000021372ca */ /* 0x000fe200000e0000 */
[----:B------:R-:W-:Y:S01]  /*19000*/  UIADD3.X UR43, URZ, UR41, URZ, UP2, !UPT ;  /* 0x000000293f2b7290 */ /* 0x000fe200097fe43f */
[----:B------:R-:W-:Y:S01]  /*19010*/  ISETP.GT.AND P1, PT, R14, 0x1, PT ;  /* 0x000000010e00780c */ /* 0x000fe20003f24270 */
[----:B------:R-:W-:Y:S01]  /*19020*/  UIADD3 UR16, UR16, 0x10100, URZ ;  /* 0x0001010010107890 */ /* 0x000fe2000fffe03f */
[----:B------:R-:W-:Y:S01]  /*19030*/  ISETP.NE.AND P0, PT, R5, 0x4, PT ;  /* 0x000000040500780c */ /* 0x000fe20003f05270 */
[----:B------:R-:W-:Y:S01]  /*19040*/  UMOV UR39, 0x30000 ;  /* 0x0003000000277882 */ /* 0x000fe20000000000 */
[----:B------:R-:W-:Y:S01]  /*19050*/  UMOV UR14, 0x0 ;  /* 0x00000000000e7882 */ /* 0x000fe20000000000 */
[----:B------:R-:W-:Y:S01]  /*19060*/  UMOV UR15, 0x10000000 ;  /* 0x10000000000f7882 */ /* 0x000fe20000000000 */
[----:B------:R-:W-:Y:S01]  /*19070*/  UMOV UR10, URZ ;  /* 0x0000003f000a7c82 */ /* 0x000fe20008000000 */
[----:B------:R-:W-:Y:S01]  /*19080*/  UMOV UR9, UR25 ;  /* 0x0000001900097c82 */ /* 0x000fe20008000000 */
[----:B------:R-:W-:Y:S01]  /*19090*/  UMOV UR13, UR28 ;  /* 0x0000001c000d7c82 */ /* 0x000fe20008000000 */
[----:B------:R0:W-:Y:S01]  /*190a0*/  UTMALDG.3D.MULTICAST [UR24], [UR22], UR39, desc[UR14] ;  /* 0x00000e18160073b4 */ /* 0x0001e20008011827 */
[----:B------:R-:W-:Y:S01]  /*190b0*/  UMOV UR17, UR25 ;  /* 0x0000001900117c82 */ /* 0x000fe20008000000 */
[----:B------:R-:W-:Y:S01]  /*190c0*/  UMOV UR20, UR28 ;  /* 0x0000001c00147c82 */ /* 0x000fe20008000000 */
[----:B------:R-:W-:Y:S01]  /*190d0*/  SEL R7, RZ, 0x1, P0 ;  /* 0x00000001ff077807 */ /* 0x000fe20000000000 */
[----:B------:R-:W-:Y:S01]  /*190e0*/  VIADD R15, R15, 0x1 ;  /* 0x000000010f0f7836 */ /* 0x000fe20000000000 */
[----:B------:R-:W-:Y:S01]  /*190f0*/  IADD3 R12, R12, 0x80, RZ ;  /* 0x000000800c0c7810 */ /* 0x000fe20007ffe0ff */
[----:B------:R-:W-:Y:S01]  /*19100*/  VIADD R13, R13, 0x40 ;  /* 0x000000400d0d7836 */ /* 0x000fe20000000000 */
[----:B------:R-:W-:Y:S01]  /*19110*/  LOP3.LUT R4, R4, R7, RZ, 0x3c, !PT ;  /* 0x0000000704047212 */ /* 0x000fe200078e3cff */
[----:B------:R0:W-:Y:S01]  /*19120*/  UTMALDG.4D.MULTICAST [UR8], [UR30], UR39, desc[UR14] ;  /* 0x00000e081e0073b4 */ /* 0x0001e20008019827 */
[----:B------:R-:W-:Y:S01]  /*19130*/  SEL R5, R5, RZ, P0 ;  /* 0x000000ff05057207 */ /* 0x000fe20000000000 */
[----:B------:R0:W-:Y:S02]  /*19140*/  UTMALDG.3D [UR16], [UR42], desc[UR14] ;  /* 0x00000e102a0075b4 */ /* 0x0001e40008011000 */
[----:B0-----:R-:W-:Y:S05]  /*19150*/  @P1 BRA `(.L_x_423) ;  /* 0xfffffffc000c1947 */ /* 0x001fea000383ffff */
.L_x_420:
[----:B------:R-:W-:Y:S05]  /*19160*/  BSYNC B1 ;  /* 0x0000000000017941 */ /* 0x000fea0003800000 */
.L_x_419:
[----:B------:R-:W2:Y:S01]  /*19170*/  LDL.LU R17, [R1+0x204] ;  /* 0x0002040001117983 */ /* 0x000ea20000300800 */
[----:B------:R-:W-:Y:S01]  /*19180*/  LOP3.LUT P2, RZ, R8, 0xff, RZ, 0xc0, !PT ;  /* 0x000000ff08ff7812 */ /* 0x000fe2000784c0ff */
[----:B------:R-:W-:Y:S01]  /*19190*/  VIADD R6, R6, UR33 ;  /* 0x0000002106067c36 */ /* 0x000fe20008000000 */
[----:B------:R-:W-:Y:S01]  /*191a0*/  ULDC.64 UR8, c[0x0][0x750] ;  /* 0x0001d40000087ab9 */ /* 0x000fe20000000a00 */
[----:B------:R-:W3:Y:S01]  /*191b0*/  LDL.LU R16, [R1+0x208] ;  /* 0x0002080001107983 */ /* 0x000ee20000300800 */
[----:B------:R-:W-:Y:S01]  /*191c0*/  BSSY B1, `(.L_x_424) ;  /* 0x0000070000017945 */ /* 0x000fe20003800000 */
[----:B------:R-:W-:Y:S01]  /*191d0*/  IMAD.MOV.U32 R9, RZ, RZ, -0x1 ;  /* 0xffffffffff097424 */ /* 0x000fe200078e00ff */
[----:B------:R-:W-:Y:S02]  /*191e0*/  SHF.R.U32.HI R2, RZ, 0x2, R6 ;  /* 0x00000002ff027819 */ /* 0x000fe40000011606 */
[----:B------:R-:W-:Y:S02]  /*191f0*/  ISETP.GT.U32.AND P0, PT, R6, 0x3, PT ;  /* 0x000000030600780c */ /* 0x000fe40003f04070 */
[----:B------:R-:W-:-:S02]  /*19200*/  LOP3.LUT R2, R2, 0x1, RZ, 0xc0, !PT ;  /* 0x0000000102027812 */ /* 0x000fc400078ec0ff */
[----:B------:R-:W-:Y:S01]  /*19210*/  LOP3.LUT R6, R6, 0x3, RZ, 0xc0, !PT ;  /* 0x0000000306067812 */ /* 0x000fe200078ec0ff */
[----:B------:R-:W0:Y:S01]  /*19220*/  @P2 S2R R3, SR_CgaCtaId ;  /* 0x0000000000032919 */ /* 0x000e220000008800 */
[----:B------:R-:W-:Y:S02]  /*19230*/  ISETP.NE.U32.AND P1, PT, R2, 0x1, PT ;  /* 0x000000010200780c */ /* 0x000fe40003f25070 */
[----:B------:R-:W-:Y:S02]  /*19240*/  @P2 MOV R2, 0x400 ;  /* 0x0000040000022802 */ /* 0x000fe40000000f00 */
[----:B------:R-:W-:Y:S02]  /*19250*/  PRMT R4, RZ, 0x7610, R4 ;  /* 0x00007610ff047816 */ /* 0x000fe40000000004 */
[----:B------:R-:W-:Y:S02]  /*19260*/  PRMT R8, RZ, 0x7610, R8 ;  /* 0x00007610ff087816 */ /* 0x000fe40000000008 */
[----:B0-----:R-:W-:Y:S01]  /*19270*/  @P2 LEA R2, R3, R2, 0x18 ;  /* 0x0000000203022211 */ /* 0x001fe200078ec0ff */
[----:B------:R-:W-:-:S03]  /*19280*/  IMAD.U32 R3, RZ, RZ, UR33 ;  /* 0x00000021ff037e24 */ /* 0x000fc6000f8e00ff */
[----:B------:R0:W-:Y:S02]  /*19290*/  @P2 SYNCS.ARRIVE.TRANS64.A1T0 RZ, [R2+URZ+0x58], RZ ;  /* 0x000058ff02ff29a7 */ /* 0x0001e4000810003f */
[C---:B------:R-:W-:Y:S02]  /*192a0*/  ISETP.LT.U32.AND P0, PT, R3.reuse, 0x4, P0 ;  /* 0x000000040300780c */ /* 0x040fe40000701070 */
[----:B------:R-:W-:Y:S02]  /*192b0*/  ISETP.GT.U32.AND P1, PT, R3, 0x3, !P1 ;  /* 0x000000030300780c */ /* 0x000fe40004f24070 */
[----:B------:R-:W-:Y:S02]  /*192c0*/  SEL R3, RZ, 0x1, !P0 ;  /* 0x00000001ff037807 */ /* 0x000fe40004000000 */
[----:B0-----:R-:W-:-:S04]  /*192d0*/  SEL R2, RZ, 0x1, !P1 ;  /* 0x00000001ff027807 */ /* 0x001fc80004800000 */
[----:B------:R-:W-:Y:S01]  /*192e0*/  LOP3.LUT R0, R2, R0, R3, 0x96, !PT ;  /* 0x0000000002007212 */ /* 0x000fe200078e9603 */
[----:B------:R-:W-:Y:S01]  /*192f0*/  IMAD.MOV.U32 R2, RZ, RZ, -0x1 ;  /* 0xffffffffff027424 */ /* 0x000fe200078e00ff */
[----:B------:R-:W-:Y:S02]  /*19300*/  MOV R3, 0xffffffff ;  /* 0xffffffff00037802 */ /* 0x000fe40000000f00 */
[----:B---3--:R-:W-:-:S04]  /*19310*/  IADD3 R16, P0, R16, UR36, RZ ;  /* 0x0000002410107c10 */ /* 0x008fc8000ff1e0ff */
[----:B--2---:R-:W-:Y:S01]  /*19320*/  IADD3.X R17, R17, UR35, RZ, P0, !PT ;  /* 0x0000002311117c10 */ /* 0x004fe200087fe4ff */
[----:B------:R0:W-:Y:S01]  /*19330*/  STL [R1+0x208], R16 ;  /* 0x0002081001007387 */ /* 0x0001e20000100800 */
[----:B------:R-:W-:-:S03]  /*19340*/  ISETP.GE.U32.AND P0, PT, R16, UR8, PT ;  /* 0x0000000810007c0c */ /* 0x000fc6000bf06070 */
[----:B------:R0:W-:Y:S01]  /*19350*/  STL [R1+0x204], R17 ;  /* 0x0002041101007387 */ /* 0x0001e20000100800 */
[----:B------:R-:W-:-:S13]  /*19360*/  ISETP.GE.U32.AND.EX P0, PT, R17, UR9, PT, P0 ;  /* 0x0000000911007c0c */ /* 0x000fda000bf06100 */
[----:B0-----:R-:W-:Y:S05]  /*19370*/  @P0 BRA `(.L_x_425) ;  /* 0x0000000400500947 */ /* 0x001fea0003800000 */
[----:B------:R-:W0:Y:S01]  /*19380*/  S2R R7, SR_CTAID.X ;  /* 0x0000000000077919 */ /* 0x000e220000002500 */
[----:B------:R-:W-:Y:S01]  /*19390*/  ULDC UR8, c[0x0][0x150] ;  /* 0x0000540000087ab9 */ /* 0x000fe20000000800 */
[----:B------:R-:W1:Y:S01]  /*193a0*/  LDC R4, c[0x0][0x144] ;  /* 0x00005100ff047b82 */ /* 0x000e620000000800 */
[----:B------:R-:W-:Y:S01]  /*193b0*/  ULDC UR11, c[0x0][0x730] ;  /* 0x0001cc00000b7ab9 */ /* 0x000fe20000000800 */
[----:B------:R-:W2:Y:S06]  /*193c0*/  S2R R5, SR_CTAID.Y ;  /* 0x0000000000057919 */ /* 0x000eac0000002600 */
[----:B------:R-:W3:Y:S01]  /*193d0*/  LDC R10, c[0x0][0x148] ;  /* 0x00005200ff0a7b82 */ /* 0x000ee20000000800 */
[----:B0-----:R-:W-:-:S02]  /*193e0*/  I2FP.F32.U32 R2, R7 ;  /* 0x0000000700027245 */ /* 0x001fc40000201000 */
[----:B--2---:R-:W-:-:S03]  /*193f0*/  I2FP.F32.U32 R3, R5 ;  /* 0x0000000500037245 */ /* 0x004fc60000201000 */
[----:B------:R-:W-:Y:S01]  /*19400*/  FMUL R2, R2, UR8 ;  /* 0x0000000802027c20 */ /* 0x000fe20008400000 */
[----:B------:R-:W-:Y:S02]  /*19410*/  ULDC UR8, c[0x0][0x154] ;  /* 0x0000550000087ab9 */ /* 0x000fe40000000800 */
[----:B------:R-:W-:Y:S01]  /*19420*/  FMUL R9, R3, UR8 ;  /* 0x0000000803097c20 */ /* 0x000fe20008400000 */
[----:B------:R-:W-:Y:S02]  /*19430*/  ULDC.64 UR8, c[0x0][0x728] ;  /* 0x0001ca0000087ab9 */ /* 0x000fe40000000a00 */
[----:B------:R-:W0:Y:S01]  /*19440*/  F2I.U32.TRUNC.NTZ R2, R2 ;  /* 0x0000000200027305 */ /* 0x000e22000020f000 */
[----:B------:R-:W-:-:S04]  /*19450*/  ISETP.NE.U32.AND P0, PT, RZ, UR8, PT ;  /* 0x00000008ff007c0c */ /* 0x000fc8000bf05070 */
[----:B------:R-:W-:-:S03]  /*19460*/  ISETP.NE.AND.EX P0, PT, RZ, UR9, PT, P0 ;  /* 0x00000009ff007c0c */ /* 0x000fc6000bf05300 */
[----:B------:R-:W2:Y:S01]  /*19470*/  F2I.U32.TRUNC.NTZ R9, R9 ;  /* 0x0000000900097305 */ /* 0x000ea2000020f000 */
[----:B0-----:R-:W-:Y:S01]  /*19480*/  IADD3 R3, -R2, RZ, RZ ;  /* 0x000000ff02037210 */ /* 0x001fe20007ffe1ff */
[----:B------:R-:W-:-:S04]  /*19490*/  IMAD.MOV.U32 R2, RZ, RZ, R16 ;  /* 0x000000ffff027224 */ /* 0x000fc800078e0010 */
[----:B-1----:R-:W-:Y:S02]  /*194a0*/  IMAD R7, R4, R3, R7 ;  /* 0x0000000304077224 */ /* 0x002fe400078e0207 */
[----:B--2---:R-:W-:-:S04]  /*194b0*/  IMAD.MOV R3, RZ, RZ, -R9 ;  /* 0x000000ffff037224 */ /* 0x004fc800078e0a09 */
[----:B---3--:R-:W-:Y:S01]  /*194c0*/  @P3 IMAD R7, R10, R3, R5 ;  /* 0x000000030a073224 */ /* 0x008fe200078e0205 */
[----:B------:R-:W-:Y:S01]  /*194d0*/  MOV R3, R17 ;  /* 0x0000001100037202 */ /* 0x000fe20000000f00 */
[----:B------:R-:W-:Y:S06]  /*194e0*/  @!P0 BRA `(.L_x_426) ;  /* 0x0000000000288947 */ /* 0x000fec0003800000 */
[----:B------:R-:W-:Y:S02]  /*194f0*/  ULDC UR10, c[0x0][0x734] ;  /* 0x0001cd00000a7ab9 */ /* 0x000fe40000000800 */
[----:B------:R-:W-:-:S05]  /*19500*/  IADD3 R3, P0, R16, UR10, RZ ;  /* 0x0000000a10037c10 */ /* 0x000fca000ff1e0ff */
[----:B------:R-:W-:-:S04]  /*19510*/  IMAD.X R9, RZ, RZ, R17, P0 ;  /* 0x000000ffff097224 */ /* 0x000fc800000e0611 */
[----:B------:R-:W-:-:S04]  /*19520*/  IMAD.WIDE.U32 R4, R9, UR8, RZ ;  /* 0x0000000809047c25 */ /* 0x000fc8000f8e00ff */
[----:B------:R-:W-:-:S04]  /*19530*/  IMAD.WIDE.U32 R4, P0, R3, UR9, R4 ;  /* 0x0000000903047c25 */ /* 0x000fc8000f800004 */
[----:B------:R-:W-:Y:S01]  /*19540*/  IMAD.WIDE.U32 R2, R3, UR8, RZ ;  /* 0x0000000803027c25 */ /* 0x000fe2000f8e00ff */
[----:B------:R-:W-:-:S04]  /*19550*/  MOV R2, R5 ;  /* 0x0000000500027202 */ /* 0x000fc80000000f00 */
[----:B------:R-:W-:Y:S01]  /*19560*/  IADD3 RZ, P1, R3, R4, RZ ;  /* 0x0000000403ff7210 */ /* 0x000fe20007f3e0ff */
[----:B------:R-:W-:-:S04]  /*19570*/  IMAD.X R3, RZ, RZ, RZ, P0 ;  /* 0x000000ffff037224 */ /* 0x000fc800000e06ff */
[----:B------:R-:W-:-:S08]  /*19580*/  IMAD.WIDE.U32.X R2, R9, UR9, R2, P1 ;  /* 0x0000000909027c25 */ /* 0x000fd000088e0402 */
.L_x_426:
[--C-:B------:R-:W-:Y:S01]  /*19590*/  SHF.R.U64 R9, R2, UR11, R3.reuse ;  /* 0x0000000b02097c19 */ /* 0x100fe20008001203 */
[----:B------:R-:W-:Y:S01]  /*195a0*/  ULDC.64 UR8, c[0x0][0x720] ;  /* 0x0001c80000087ab9 */ /* 0x000fe20000000a00 */
[----:B------:R-:W-:Y:S01]  /*195b0*/  SHF.R.U32.HI R2, RZ, UR11, R3 ;  /* 0x0000000bff027c19 */ /* 0x000fe20008011603 */
[----:B------:R-:W-:Y:S01]  /*195c0*/  ULDC.64 UR10, c[0x0][0x740] ;  /* 0x0001d000000a7ab9 */ /* 0x000fe20000000a00 */
[----:B------:R-:W-:Y:S02]  /*195d0*/  IADD3 R11, P0, RZ, -R9, RZ ;  /* 0x80000009ff0b7210 */ /* 0x000fe40007f1e0ff */
[----:B------:R-:W-:-:S03]  /*195e0*/  MOV R3, R17 ;  /* 0x0000001100037202 */ /* 0x000fc60000000f00 */
[----:B------:R-:W-:Y:S01]  /*195f0*/  IMAD.X R2, RZ, RZ, ~R2, P0 ;  /* 0x000000ffff027224 */ /* 0x000fe200000e0e02 */
[----:B------:R-:W-:-:S03]  /*19600*/  ISETP.NE.U32.AND P0, PT, RZ, UR10, PT ;  /* 0x0000000aff007c0c */ /* 0x000fc6000bf05070 */
[----:B------:R-:W-:Y:S01]  /*19610*/  IMAD R2, R2, UR8, RZ ;  /* 0x0000000802027c24 */ /* 0x000fe2000f8e02ff */
[----:B------:R-:W-:-:S03]  /*19620*/  ISETP.NE.AND.EX P0, PT, RZ, UR11, PT, P0 ;  /* 0x0000000bff007c0c */ /* 0x000fc6000bf05300 */
[----:B------:R-:W-:Y:S02]  /*19630*/  IMAD R5, R11, UR9, R2 ;  /* 0x000000090b057c24 */ /* 0x000fe4000f8e0202 */
[----:B------:R-:W-:-:S04]  /*19640*/  IMAD.MOV.U32 R2, RZ, RZ, R16 ;  /* 0x000000ffff027224 */ /* 0x000fc800078e0010 */
[----:B------:R-:W-:Y:S01]  /*19650*/  IMAD.WIDE.U32 R2, R11, UR8, R2 ;  /* 0x000000080b027c25 */ /* 0x000fe2000f8e0002 */
[----:B------:R-:W-:-:S03]  /*19660*/  ULDC UR8, c[0x0][0x718] ;  /* 0x0001c60000087ab9 */ /* 0x000fc60000000800 */
[----:B------:R-:W-:-:S05]  /*19670*/  IMAD.IADD R3, R3, 0x1, R5 ;  /* 0x0000000103037824 */ /* 0x000fca00078e0205 */
[--C-:B------:R-:W-:Y:S02]  /*19680*/  SHF.R.U64 R10, R2, UR8, R3.reuse ;  /* 0x00000008020a7c19 */ /* 0x100fe40008001203 */
[----:B------:R-:W-:Y:S01]  /*19690*/  SHF.R.U32.HI R3, RZ, UR8, R3 ;  /* 0x00000008ff037c19 */ /* 0x000fe20008011603 */
[----:B------:R-:W-:-:S03]  /*196a0*/  ULDC UR8, c[0x0][0x708] ;  /* 0x0001c20000087ab9 */ /* 0x000fc60000000800 */
[--C-:B------:R-:W-:Y:S02]  /*196b0*/  SHF.R.U64 R12, R10, UR8, R3.reuse ;  /* 0x000000080a0c7c19 */ /* 0x100fe40008001203 */
[----:B------:R-:W-:Y:S01]  /*196c0*/  SHF.R.U32.HI R3, RZ, UR8, R3 ;  /* 0x00000008ff037c19 */ /* 0x000fe20008011603 */
[----:B------:R-:W-:-:S03]  /*196d0*/  ULDC UR8, c[0x0][0x758] ;  /* 0x0001d60000087ab9 */ /* 0x000fc60000000800 */
[--C-:B------:R-:W-:Y:S02]  /*196e0*/  SHF.R.U64 R11, R12, UR8, R3.reuse ;  /* 0x000000080c0b7c19 */ /* 0x100fe40008001203 */
[----:B------:R-:W-:-:S03]  /*196f0*/  SHF.R.U32.HI R13, RZ, UR8, R3 ;  /* 0x00000008ff0d7c19 */ /* 0x000fc60008011603 */
[----:B------:R-:W-:Y:S01]  /*19700*/  IMAD.MOV.U32 R2, RZ, RZ, R11 ;  /* 0x000000ffff027224 */ /* 0x000fe200078e000b */
        /* <DEDUP_REMOVED lines=12> */
.L_x_427:
[----:B------:R-:W-:Y:S01]  /*197d0*/  ULDC UR8, c[0x0][0x748] ;  /* 0x0001d20000087ab9 */ /* 0x000fe20000000800 */
[----:B------:R-:W-:Y:S02]  /*197e0*/  LOP3.LUT R12, R12, UR34, RZ, 0xc0, !PT ;  /* 0x000000220c0c7c12 */ /* 0x000fe4000f8ec0ff */
[----:B------:R-:W-:Y:S01]  /*197f0*/  SHF.R.U64 R3, R2, UR8, R3 ;  /* 0x0000000802037c19 */ /* 0x000fe20008001203 */
[----:B------:R-:W-:Y:S01]  /*19800*/  ULDC UR8, c[0x0][0x738] ;  /* 0x0001ce0000087ab9 */ /* 0x000fe20000000800 */
[----:B------:R-:W-:-:S03]  /*19810*/  LOP3.LUT R4, R10, UR4, RZ, 0xc0, !PT ;  /* 0x000000040a047c12 */ /* 0x000fc6000f8ec0ff */
[----:B------:R-:W-:Y:S02]  /*19820*/  IMAD.MOV R2, RZ, RZ, -R3 ;  /* 0x000000ffff027224 */ /* 0x000fe400078e0a03 */
[----:B------:R-:W-:Y:S02]  /*19830*/  IMAD R12, R3, UR5, R12 ;  /* 0x00000005030c7c24 */ /* 0x000fe4000f8e020c */
[----:B------:R-:W-:Y:S01]  /*19840*/  IMAD R11, R2, UR8, R11 ;  /* 0x00000008020b7c24 */ /* 0x000fe2000f8e020b */
[----:B------:R-:W-:Y:S02]  /*19850*/  ULDC UR8, c[0x0][0x710] ;  /* 0x0001c40000087ab9 */ /* 0x000fe40000000800 */
[----:B------:R-:W-:Y:S01]  /*19860*/  IMAD R7, R12, UR8, R7 ;  /* 0x000000080c077c24 */ /* 0x000fe2000f8e0207 */
[----:B------:R-:W-:Y:S02]  /*19870*/  ULDC UR8, c[0x0][0x700] ;  /* 0x0001c00000087ab9 */ /* 0x000fe40000000800 */
[----:B------:R-:W-:-:S05]  /*19880*/  IMAD R4, R11, UR8, R4 ;  /* 0x000000080b047c24 */ /* 0x000fca000f8e0204 */
[----:B------:R-:W-:Y:S02]  /*19890*/  SEL R2, R4, R7, !P3 ;  /* 0x0000000704027207 */ /* 0x000fe40005800000 */
[----:B------:R-:W-:Y:S01]  /*198a0*/  SEL R3, R7, R4, !P3 ;  /* 0x0000000407037207 */ /* 0x000fe20005800000 */
[----:B------:R-:W-:-:S07]  /*198b0*/  IMAD.MOV.U32 R4, RZ, RZ, 0x1 ;  /* 0x00000001ff047424 */ /* 0x000fce00078e00ff */
.L_x_425:
[----:B------:R-:W-:Y:S05]  /*198c0*/  BSYNC B1 ;  /* 0x0000000000017941 */ /* 0x000fea0003800000 */
.L_x_424:
[----:B------:R-:W-:-:S13]  /*198d0*/  LOP3.LUT P0, RZ, R4, 0xff, RZ, 0xc0, !PT ;  /* 0x000000ff04ff7812 */ /* 0x000fda000780c0ff */
[----:B------:R-:W-:Y:S05]  /*198e0*/  @P0 BRA `(.L_x_428) ;  /* 0xfffffff000ec0947 */ /* 0x000fea000383ffff */
[----:B------:R-:W-:Y:S05]  /*198f0*/  BSYNC B0 ;  /* 0x0000000000007941 */ /* 0x000fea0003800000 */
.L_x_417:
[----:B------:R-:W-:-:S03]  /*19900*/  UMOV UR8, 0xffffffff ;  /* 0xffffffff00087882 */ /* 0x000fc60000000000 */
[----:B------:R-:W-:Y:S05]  /*19910*/  BRA.DIV UR8, `(.L_x_429) ;  /* 0x0000000608087947 */ /* 0x000fea000b800000 */
[----:B------:R-:W-:-:S13]  /*19920*/  ELECT P0, URZ, PT ;  /* 0x00000000003f782f */ /* 0x000fda0003800000 */
.L_x_443:
[----:B------:R-:W-:Y:S04]  /*19930*/  BSSY B0, `(.L_x_430) ;  /* 0x000002c000007945 */ /* 0x000fe80003800000 */
[----:B------:R-:W-:Y:S05]  /*19940*/  @!P0 BRA `(.L_x_431) ;  /* 0x0000000000a88947 */ /* 0x000fea0003800000 */
[----:B------:R-:W-:-:S04]  /*19950*/  ULOP3.LUT UR8, UR6, 0x2, URZ, 0xfc, !UPT ;  /* 0x0000000206087892 */ /* 0x000fc8000f8efc3f */
[----:B------:R-:W-:-:S06]  /*19960*/  UISETP.NE.AND UP0, UPT, UR8, 0x3, UPT ;  /* 0x000000030800788c */ /* 0x000fcc000bf05270 */
[----:B------:R-:W-:-:S13]  /*19970*/  PLOP3.LUT P0, PT, PT, PT, UP0, 0x80, 0x0 ;  /* 0x000000000000781c */ /* 0x000fda0003f0f008 */
[----:B------:R-:W-:Y:S05]  /*19980*/  @!P0 BRA `(.L_x_432) ;  /* 0x0000000000048947 */ /* 0x000fea0003800000 */
[----:B------:R-:W-:Y:S01]  /*19990*/  BPT.TRAP 0x1 ;  /* 0x000000040000795c */ /* 0x000fe20000300000 */
.L_x_432:
[----:B------:R-:W0:Y:S01]  /*199a0*/  S2R R3, SR_CgaCtaId ;  /* 0x0000000000037919 */ /* 0x000e220000008800 */
[----:B------:R-:W-:-:S04]  /*199b0*/  MOV R2, 0x400 ;  /* 0x0000040000027802 */ /* 0x000fc80000000f00 */
[----:B0-----:R-:W-:Y:S02]  /*199c0*/  LEA R3, R3, R2, 0x18 ;  /* 0x0000000203037211 */ /* 0x001fe400078ec0ff */
[----:B------:R-:W-:Y:S02]  /*199d0*/  SHF.L.U32 R2, R0, 0x1f, RZ ;  /* 0x0000001f00027819 */ /* 0x000fe400000006ff */
[----:B------:R-:W-:-:S05]  /*199e0*/  IADD3 R3, R3, 0x20, RZ ;  /* 0x0000002003037810 */ /* 0x000fca0007ffe0ff */
[----:B------:R-:W-:-:S04]  /*199f0*/  IMAD R5, R6, 0x8, R3 ;  /* 0x0000000806057824 */ /* 0x000fc800078e0203 */
[----:B------:R-:W0:Y:S02]  /*19a00*/  SYNCS.PHASECHK.TRANS64.TRYWAIT P0, [R5+URZ], R2 ;  /* 0x00000002050075a7 */ /* 0x000e24000800017f */
[----:B0-----:R-:W-:Y:S05]  /*19a10*/  @!P0 BRA `(.L_x_433) ;  /* 0x0000000000e88947 */ /* 0x001fea0003800000 */
.L_x_444:
[----:B------:R-:W-:-:S05]  /*19a20*/  VIADD R6, R6, 0x1 ;  /* 0x0000000106067836 */ /* 0x000fca0000000000 */
[----:B------:R-:W-:-:S04]  /*19a30*/  ISETP.NE.AND P0, PT, R6, 0x4, PT ;  /* 0x000000040600780c */ /* 0x000fc80003f05270 */
[----:B0-----:R-:W-:Y:S02]  /*19a40*/  SEL R5, RZ, 0x1, P0 ;  /* 0x00000001ff057807 */ /* 0x001fe40000000000 */
[----:B------:R-:W-:Y:S02]  /*19a50*/  SEL R6, R6, RZ, P0 ;  /* 0x000000ff06067207 */ /* 0x000fe40000000000 */
[----:B------:R-:W-:Y:S02]  /*19a60*/  LOP3.LUT R5, R0, R5, RZ, 0x3c, !PT ;  /* 0x0000000500057212 */ /* 0x000fe400078e3cff */
[----:B------:R-:W-:Y:S02]  /*19a70*/  LEA R7, R6, R3, 0x3 ;  /* 0x0000000306077211 */ /* 0x000fe400078e18ff */
[----:B------:R-:W-:-:S04]  /*19a80*/  SHF.L.U32 R0, R5, 0x1f, RZ ;  /* 0x0000001f05007819 */ /* 0x000fc800000006ff */
[----:B------:R-:W0:Y:S02]  /*19a90*/  SYNCS.PHASECHK.TRANS64.TRYWAIT P0, [R7+URZ], R0 ;  /* 0x00000000070075a7 */ /* 0x000e24000800017f */
[----:B0-----:R-:W-:Y:S05]  /*19aa0*/  @!P0 BRA `(.L_x_434) ;  /* 0x0000000000d88947 */ /* 0x001fea0003800000 */
.L_x_445:
[----:B0-----:R-:W-:-:S05]  /*19ab0*/  VIADD R0, R6, 0x1 ;  /* 0x0000000106007836 */ /* 0x001fca0000000000 */
[----:B------:R-:W-:-:S04]  /*19ac0*/  ISETP.NE.AND P0, PT, R0, 0x4, PT ;  /* 0x000000040000780c */ /* 0x000fc80003f05270 */
[----:B------:R-:W-:Y:S02]  /*19ad0*/  SEL R2, RZ, 0x1, P0 ;  /* 0x00000001ff027807 */ /* 0x000fe40000000000 */
[----:B------:R-:W-:Y:S02]  /*19ae0*/  SEL R4, R0, RZ, P0 ;  /* 0x000000ff00047207 */ /* 0x000fe40000000000 */
[----:B------:R-:W-:-:S03]  /*19af0*/  LOP3.LUT R5, R5, R2, RZ, 0x3c, !PT ;  /* 0x0000000205057212 */ /* 0x000fc600078e3cff */
[----:B------:R-:W-:Y:S01]  /*19b00*/  IMAD R7, R4, 0x8, R3 ;  /* 0x0000000804077824 */ /* 0x000fe200078e0203 */
[----:B------:R-:W-:-:S04]  /*19b10*/  SHF.L.U32 R0, R5, 0x1f, RZ ;  /* 0x0000001f05007819 */ /* 0x000fc800000006ff */
[----:B------:R-:W0:Y:S02]  /*19b20*/  SYNCS.PHASECHK.TRANS64.TRYWAIT P0, [R7+URZ], R0 ;  /* 0x00000000070075a7 */ /* 0x000e24000800017f */
[----:B0-----:R-:W-:Y:S05]  /*19b30*/  @!P0 BRA `(.L_x_435) ;  /* 0x0000000000c88947 */ /* 0x001fea0003800000 */
.L_x_446:
[----:B0-----:R-:W-:-:S04]  /*19b40*/  IADD3 R0, R4, 0x1, RZ ;  /* 0x0000000104007810 */ /* 0x001fc80007ffe0ff */
[----:B------:R-:W-:-:S04]  /*19b50*/  ISETP.NE.AND P0, PT, R0, 0x4, PT ;  /* 0x000000040000780c */ /* 0x000fc80003f05270 */
[----:B------:R-:W-:Y:S02]  /*19b60*/  SEL R2, RZ, 0x1, P0 ;  /* 0x00000001ff027807 */ /* 0x000fe40000000000 */
[----:B------:R-:W-:Y:S02]  /*19b70*/  SEL R0, R0, RZ, P0 ;  /* 0x000000ff00007207 */ /* 0x000fe40000000000 */
[----:B------:R-:W-:-:S03]  /*19b80*/  LOP3.LUT R2, R5, R2, RZ, 0x3c, !PT ;  /* 0x0000000205027212 */ /* 0x000fc600078e3cff */
[----:B------:R-:W-:Y:S01]  /*19b90*/  IMAD R3, R0, 0x8, R3 ;  /* 0x0000000800037824 */ /* 0x000fe200078e0203 */
[----:B------:R-:W-:-:S07]  /*19ba0*/  SHF.L.U32 R0, R2, 0x1f, RZ ;  /* 0x0000001f02007819 */ /* 0x000fce00000006ff */
.L_x_436:
[----:B0-----:R0:W1:Y:S02]  /*19bb0*/  SYNCS.PHASECHK.TRANS64.TRYWAIT P0, [R3+URZ], R0 ;  /* 0x00000000030075a7 */ /* 0x001064000800017f */
[----:B-1----:R-:W-:Y:S05]  /*19bc0*/  @!P0 NANOSLEEP.SYNCS 0x989680 ;  /* 0x009896800000895d */ /* 0x002fea0003900000 */
[----:B------:R-:W1:Y:S02]  /*19bd0*/  @!P0 SYNCS.PHASECHK.TRANS64 P0, [R3+URZ], R0 ;  /* 0x00000000030085a7 */ /* 0x000e64000800007f */
[----:B-1----:R-:W-:Y:S05]  /*19be0*/  @!P0 BRA `(.L_x_436) ;  /* 0xfffffffc00f08947 */ /* 0x002fea000383ffff */
.L_x_431:
[----:B------:R-:W-:Y:S05]  /*19bf0*/  BSYNC B0 ;  /* 0x0000000000007941 */ /* 0x000fea0003800000 */
.L_x_430:
[----:B------:R-:W-:Y:S05]  /*19c00*/  EXIT ;  /* 0x000000000000794d */ /* 0x000fea0003800000 */
.L_x_21:
[----:B---3--:R-:W-:-:S04]  /*19c10*/  IMAD.U32 R3, RZ, RZ, UR12 ;  /* 0x0000000cff037e24 */ /* 0x008fc8000f8e00ff */
[----:B------:R3:W4:Y:S03]  /*19c20*/  SYNCS.PHASECHK.TRANS64.TRYWAIT P1, [R3+URZ], R0 ;  /* 0x00000000030075a7 */ /* 0x000726000802017f */
[----:B----4-:R-:W-:Y:S05]  /*19c30*/  @!P1 NANOSLEEP.SYNCS 0x989680 ;  /* 0x009896800000995d */ /* 0x010fea0003900000 */
[----:B------:R-:W4:Y:S02]  /*19c40*/  @!P1 SYNCS.PHASECHK.TRANS64 P1, [R3+URZ], R0 ;  /* 0x00000000030095a7 */ /* 0x000f24000802007f */
[----:B----4-:R-:W-:Y:S05]  /*19c50*/  @!P1 BRA `(.L_x_21) ;  /* 0xfffffffc00ec9947 */ /* 0x010fea000383ffff */
[----:B------:R-:W-:Y:S05]  /*19c60*/  BRA `(.L_x_20) ;  /* 0xfffffe8400547947 */ /* 0x000fea000383ffff */
.L_x_418:
[----:B------:R-:W-:Y:S01]  /*19c70*/  BSSY B1, `(.L_x_437) ;  /* 0x0000006000017945 */ /* 0x000fe20003800000 */
[----:B------:R-:W-:-:S07]  /*19c80*/  MOV R4, 0xffffffff ;  /* 0xffffffff00047802 */ /* 0x000fce0000000f00 */
[----:B------:R-:W-:Y:S05]  /*19c90*/  WARPSYNC.COLLECTIVE R4, `(.L_x_438) ;  /* 0x00000000040c7348 */ /* 0x000fea0003c00000 */
[----:B------:R-:W-:Y:S02]  /*19ca0*/  ELECT P0, UR62, PT ;  /* 0x00000000003e782f */ /* 0x000fe40003800000 */
[----:B------:R-:W-:Y:S01]  /*19cb0*/  MOV R4, UR62 ;  /* 0x0000003e00047c02 */ /* 0x000fe20008000f00 */
[----:B------:R-:W-:Y:S10]  /*19cc0*/  ENDCOLLECTIVE ;  /* 0x000000000000791b */ /* 0x000ff40003800000 */
.L_x_438:
[----:B------:R-:W-:Y:S05]  /*19cd0*/  BSYNC B1 ;  /* 0x0000000000017941 */ /* 0x000fea0003800000 */
.L_x_437:
[----:B------:R-:W-:Y:S05]  /*19ce0*/  BRA `(.L_x_439) ;  /* 0xffffffec00f87947 */ /* 0x000fea000383ffff */
.L_x_421:
[----:B0-----:R0:W1:Y:S02]  /*19cf0*/  SYNCS.PHASECHK.TRANS64.TRYWAIT P0, [R10+URZ+0x20], R7 ;  /* 0x000020070a0075a7 */ /* 0x001064000800017f */
[----:B-1----:R-:W-:Y:S05]  /*19d00*/  @!P0 NANOSLEEP.SYNCS 0x989680 ;  /* 0x009896800000895d */ /* 0x002fea0003900000 */
[----:B------:R-:W1:Y:S02]  /*19d10*/  @!P0 SYNCS.PHASECHK.TRANS64 P0, [R10+URZ+0x20], R7 ;  /* 0x000020070a0085a7 */ /* 0x000e64000800007f */
[----:B-1----:R-:W-:Y:S05]  /*19d20*/  @!P0 BRA `(.L_x_421) ;  /* 0xfffffffc00f08947 */ /* 0x002fea000383ffff */
[----:B------:R-:W-:Y:S05]  /*19d30*/  BRA `(.L_x_440) ;  /* 0xfffffff000307947 */ /* 0x000fea000383ffff */
.L_x_429:
[----:B------:R-:W-:Y:S01]  /*19d40*/  BSSY B0, `(.L_x_441) ;  /* 0x0000006000007945 */ /* 0x000fe20003800000 */
[----:B------:R-:W-:-:S07]  /*19d50*/  IMAD.MOV.U32 R4, RZ, RZ, -0x1 ;  /* 0xffffffffff047424 */ /* 0x000fce00078e00ff */
[----:B------:R-:W-:Y:S05]  /*19d60*/  WARPSYNC.COLLECTIVE R4, `(.L_x_442) ;  /* 0x00000000040c7348 */ /* 0x000fea0003c00000 */
[----:B------:R-:W-:Y:S02]  /*19d70*/  ELECT P0, UR62, PT ;  /* 0x00000000003e782f */ /* 0x000fe40003800000 */
[----:B------:R-:W-:Y:S01]  /*19d80*/  MOV R4, UR62 ;  /* 0x0000003e00047c02 */ /* 0x000fe20008000f00 */
[----:B------:R-:W-:Y:S10]  /*19d90*/  ENDCOLLECTIVE ;  /* 0x000000000000791b */ /* 0x000ff40003800000 */
.L_x_442:
[----:B------:R-:W-:Y:S05]  /*19da0*/  BSYNC B0 ;  /* 0x0000000000007941 */ /* 0x000fea0003800000 */
.L_x_441:
[----:B------:R-:W-:Y:S05]  /*19db0*/  BRA `(.L_x_443) ;  /* 0xfffffff800dc7947 */ /* 0x000fea000383ffff */
.L_x_433:
[----:B0-----:R0:W1:Y:S02]  /*19dc0*/  SYNCS.PHASECHK.TRANS64.TRYWAIT P0, [R5+URZ], R2 ;  /* 0x00000002050075a7 */ /* 0x001064000800017f */
[----:B-1----:R-:W-:Y:S05]  /*19dd0*/  @!P0 NANOSLEEP.SYNCS 0x989680 ;  /* 0x009896800000895d */ /* 0x002fea0003900000 */
[----:B------:R-:W1:Y:S02]  /*19de0*/  @!P0 SYNCS.PHASECHK.TRANS64 P0, [R5+URZ], R2 ;  /* 0x00000002050085a7 */ /* 0x000e64000800007f */
[----:B-1----:R-:W-:Y:S05]  /*19df0*/  @!P0 BRA `(.L_x_433) ;  /* 0xfffffffc00f08947 */ /* 0x002fea000383ffff */
[----:B------:R-:W-:Y:S05]  /*19e00*/  BRA `(.L_x_444) ;  /* 0xfffffffc00047947 */ /* 0x000fea000383ffff */
.L_x_434:
[----:B0-----:R0:W1:Y:S02]  /*19e10*/  SYNCS.PHASECHK.TRANS64.TRYWAIT P0, [R7+URZ], R0 ;  /* 0x00000000070075a7 */ /* 0x001064000800017f */
[----:B-1----:R-:W-:Y:S05]  /*19e20*/  @!P0 NANOSLEEP.SYNCS 0x989680 ;  /* 0x009896800000895d */ /* 0x002fea0003900000 */
[----:B------:R-:W1:Y:S02]  /*19e30*/  @!P0 SYNCS.PHASECHK.TRANS64 P0, [R7+URZ], R0 ;  /* 0x00000000070085a7 */ /* 0x000e64000800007f */
[----:B-1----:R-:W-:Y:S05]  /*19e40*/  @!P0 BRA `(.L_x_434) ;  /* 0xfffffffc00f08947 */ /* 0x002fea000383ffff */
[----:B------:R-:W-:Y:S05]  /*19e50*/  BRA `(.L_x_445) ;  /* 0xfffffffc00147947 */ /* 0x000fea000383ffff */
.L_x_435:
[----:B0-----:R0:W1:Y:S02]  /*19e60*/  SYNCS.PHASECHK.TRANS64.TRYWAIT P0, [R7+URZ], R0 ;  /* 0x00000000070075a7 */ /* 0x001064000800017f */
[----:B-1----:R-:W-:Y:S05]  /*19e70*/  @!P0 NANOSLEEP.SYNCS 0x989680 ;  /* 0x009896800000895d */ /* 0x002fea0003900000 */
[----:B------:R-:W1:Y:S02]  /*19e80*/  @!P0 SYNCS.PHASECHK.TRANS64 P0, [R7+URZ], R0 ;  /* 0x00000000070085a7 */ /* 0x000e64000800007f */
[----:B-1----:R-:W-:Y:S05]  /*19e90*/  @!P0 BRA `(.L_x_435) ;  /* 0xfffffffc00f08947 */ /* 0x002fea000383ffff */
[----:B------:R-:W-:Y:S05]  /*19ea0*/  BRA `(.L_x_446) ;  /* 0xfffffffc00247947 */ /* 0x000fea000383ffff */
.L_x_447:
[----:B------:R-:W-:-:S00]  /*19eb0*/  BRA `(.L_x_447) ;  /* 0xfffffffc00fc7947 */ /* 0x000fc0000383ffff */
[----:B------:R-:W-:-:S00]  /*19ec0*/  NOP ;  /* 0x0000000000007918 */ /* 0x000fc00000000000 */
        /* <DEDUP_REMOVED lines=11> */
.L_x_448:


//--------------------- .nv.shared._ZN7cutlass13device_kernelINS_4gemm6kernel13GemmUniversalIN4cute5tupleIJiiiiEEENS1_10collective13CollectiveMmaINS1_40MainloopSm90TmaGmmaWarpSpecializedSparseILi4ENS5_IJNS4_1CILi1EEENSA_ILi2EEESB_EEENS1_35KernelTmaWarpSpecializedCooperativeEEENS5_IJNSA_ILi256EEESG_NSA_ILi128EEEEEEaNS5_IJNS4_6LayoutINS5_IJiNS5_IJSC_iEEEiEEENS5_IJlNS5_IJSB_SC_EEElEEEEENSJ_INS5_IJNS5_IJNSA_ILi64EEEiEEENS5_IJSH_iEEEiEEENS5_IJNS5_IJSH_NSA_ILi8192EEEEEENS5_IJSB_lEEElEEEEEEEEaNS5_IJlSB_lEEENS4_8TiledMMAINS4_8MMA_AtomIJNS4_4SM904GMMA6SPARSE28GMMA_64x256x64_S32S8S8_SS_TNILNS13_9SparseSelE0EEEEEENSJ_INS5_IJSC_SB_SB_EEENS5_IJSB_NSA_ILi0EEES1A_EEEEENS5_IJNS4_10UnderscoreES1D_S1D_EEEEENS4_23SM90_TMA_LOAD_MULTICASTENS4_14ComposedLayoutINS4_7SwizzleILi2ELi4ELi3EEENS4_25smem_sparse_ptr_flag_bitsILi2ELi8EEENSJ_INS5_IJNS5_IJSB_NSA_ILi8EEEEEENS5_IJSC_SP_EEEEEENS5_IJNS5_IJS1A_SH_EEESM_EEEEEEEvNS4_8identityENS4_13SM90_TMA_LOADENS1H_INS1I_ILi3ELi4ELi3EEENS4_18smem_ptr_flag_bitsILi8EEENSJ_INS5_IJS1M_SH_EEENS5_IJSH_SB_EEEEEEEvS1U_EENS_8epilogue10collective6detail29Sm90TmaWarpSpecializedAdapterINS25_15DefaultEpilogueIiNS5_IJSB_llEEES29_NS24_6thread17LinearCombinationIiLi1EiiLNS2A_9ScaleType4KindE0ELNS_15FloatRoundStyleE2EiEENS1_15EpilogueDefaultEEEEEvvEEEEvNT_6ParamsE --------------------------
	.section	.nv.shared._ZN7cutlass13device_kernelINS_4gemm6kernel13GemmUniversalIN4cute5tupleIJiiiiEEENS1_10collective13CollectiveMmaINS1_40MainloopSm90TmaGmmaWarpSpecializedSparseILi4ENS5_IJNS4_1CILi1EEENSA_ILi2EEESB_EEENS1_35KernelTmaWarpSpecializedCooperativeEEENS5_IJNSA_ILi256EEESG_NSA_ILi128EEEEEEaNS5_IJNS4_6LayoutINS5_IJiNS5_IJSC_iEEEiEEENS5_IJlNS5_IJSB_SC_EEElEEEEENSJ_INS5_IJNS5_IJNSA_ILi64EEEiEEENS5_IJSH_iEEEiEEENS5_IJNS5_IJSH_NSA_ILi8192EEEEEENS5_IJSB_lEEElEEEEEEEEaNS5_IJlSB_lEEENS4_8TiledMMAINS4_8MMA_AtomIJNS4_4SM904GMMA6SPARSE28GMMA_64x256x64_S32S8S8_SS_TNILNS13_9SparseSelE0EEEEEENSJ_INS5_IJSC_SB_SB_EEENS5_IJSB_NSA_ILi0EEES1A_EEEEENS5_IJNS4_10UnderscoreES1D_S1D_EEEEENS4_23SM90_TMA_LOAD_MULTICASTENS4_14ComposedLayoutINS4_7SwizzleILi2ELi4ELi3EEENS4_25smem_sparse_ptr_flag_bitsILi2ELi8EEENSJ_INS5_IJNS5_IJSB_NSA_ILi8EEEEEENS5_IJSC_SP_EEEEEENS5_IJNS5_IJS1A_SH_EEESM_EEEEEEEvNS4_8identityENS4_13SM90_TMA_LOADENS1H_INS1I_ILi3ELi4ELi3EEENS4_18smem_ptr_flag_bitsILi8EEENSJ_INS5_IJS1M_SH_EEENS5_IJSH_SB_EEEEEEEvS1U_EENS_8epilogue10collective6detail29Sm90TmaWarpSpecializedAdapterINS25_15DefaultEpilogueIiNS5_IJSB_llEEES29_NS24_6thread17LinearCombinationIiLi1EiiLNS2A_9ScaleType4KindE0ELNS_15FloatRoundStyleE2EiEENS1_15EpilogueDefaultEEEEEvvEEEEvNT_6ParamsE,"aw",@nobits
	.sectionflags	@""
	.align	16
	.zero		1024


//--------------------- .nv.shared.reserved.0     --------------------------
	.section	.nv.shared.reserved.0,"aw",@nobits
	.weak		__nv_reservedSMEM_offset_0_alias
	.size		__nv_reservedSMEM_offset_0_alias, 0, 0
	.other		__nv_reservedSMEM_offset_0_alias,@"STO_CUDA_RESERVED_SHARED STV_DEFAULT"
__nv_reservedSMEM_offset_0_alias:
	.zero		0


//--------------------- .nv.global                --------------------------
	.section	.nv.global,"aw",@nobits
.nv.global:
	.type		_ZN39_INTERNAL_9452248e_4_k_cu_90656b22_27654cute1_E,@object
	.size		_ZN39_INTERNAL_9452248e_4_k_cu_90656b22_27654cute1_E,(_ZN39_INTERNAL_9452248e_4_k_cu_90656b22_27654cuda3std3__45__cpo6cbeginE - _ZN39_INTERNAL_9452248e_4_k_cu_90656b22_27654cute1_E)
_ZN39_INTERNAL_9452248e_4_k_cu_90656b22_27654cute1_E:
	.zero		1
	.type		_ZN39_INTERNAL_9452248e_4_k_cu_90656b22_27654cuda3std3__45__cpo6cbeginE,@object
	.size		_ZN39_INTERNAL_9452248e_4_k_cu_90656b22_27654cuda3std3__45__cpo6cbeginE,(_ZN39_INTERNAL_9452248e_4_k_cu_90656b22_27654cuda3std3__48in_placeE - _ZN39_INTERNAL_9452248e_4_k_cu_90656b22_27654cuda3std3__45__cpo6cbeginE)
_ZN39_INTERNAL_9452248e_4_k_cu_90656b22_27654cuda3std3__45__cpo6cbeginE:
	.zero		1
	.type		_ZN39_INTERNAL_9452248e_4_k_cu_90656b22_27654cuda3std3__48in_placeE,@object
	.size		_ZN39_INTERNAL_9452248e_4_k_cu_90656b22_27654cuda3std3__48in_placeE,(_ZN39_INTERNAL_9452248e_4_k_cu_90656b22_27654cuda3std6ranges3__45__cpo9iter_moveE - _ZN39_INTERNAL_9452248e_4_k_cu_90656b22_27654cuda3std3__48in_placeE)
_ZN39_INTERNAL_9452248e_4_k_cu_90656b22_27654cuda3std3__48in_placeE:
	.zero		1
	.type		_ZN39_INTERNAL_9452248e_4_k_cu_90656b22_27654cuda3std6ranges3__45__cpo9iter_moveE,@object
	.size		_ZN39_INTERNAL_9452248e_4_k_cu_90656b22_27654cuda3std6ranges3__45__cpo9iter_moveE,(_ZN39_INTERNAL_9452248e_4_k_cu_90656b22_27654cuda3std3__45__cpo5beginE - _ZN39_INTERNAL_9452248e_4_k_cu_90656b22_27654cuda3std6ranges3__45__cpo9iter_moveE)
_ZN39_INTERNAL_9452248e_4_k_cu_90656b22_27654cuda3std6ranges3__45__cpo9iter_moveE:
	.zero		1
	.type		_ZN39_INTERNAL_9452248e_4_k_cu_90656b22_27654cuda3std3__45__cpo5beginE,@object
	.size		_ZN39_INTERNAL_9452248e_4_k_cu_90656b22_27654cuda3std3__45__cpo5beginE,(_ZN39_INTERNAL_9452248e_4_k_cu_90656b22_27654cuda3std3__441_GLOBAL__N__9452248e_4_k_cu_90656b22_27656ignoreE - _ZN39_INTERNAL_9452248e_4_k_cu_90656b22_27654cuda3std3__45__cpo5beginE)
_ZN39_INTERNAL_9452248e_4_k_cu_90656b22_27654cuda3std3__45__cpo5beginE:
	.zero		1
	.type		_ZN39_INTERNAL_9452248e_4_k_cu_90656b22_27654cuda3std3__441_GLOBAL__N__9452248e_4_k_cu_90656b22_27656ignoreE,@object
	.size		_ZN39_INTERNAL_9452248e_4_k_cu_90656b22_27654cuda3std3__441_GLOBAL__N__9452248e_4_k_cu_90656b22_27656ignoreE,(_ZN39_INTERNAL_9452248e_4_k_cu_90656b22_27654cute7productE - _ZN39_INTERNAL_9452248e_4_k_cu_90656b22_27654cuda3std3__441_GLOBAL__N__9452248e_4_k_cu_90656b22_27656ignoreE)
_ZN39_INTERNAL_9452248e_4_k_cu_90656b22_27654cuda3std3__441_GLOBAL__N__9452248e_4_k_cu_90656b22_27656ignoreE:
	.zero		1
	.type		_ZN39_INTERNAL_9452248e_4_k_cu_90656b22_27654cute7productE,@object
	.size		_ZN39_INTERNAL_9452248e_4_k_cu_90656b22_27654cute7productE,(_ZN39_INTERNAL_9452248e_4_k_cu_90656b22_27654cuda3std3__45__cpo3endE - _ZN39_INTERNAL_9452248e_4_k_cu_90656b22_27654cute7productE)
_ZN39_INTERNAL_9452248e_4_k_cu_90656b22_27654cute7productE:
	.zero		1
	.type		_ZN39_INTERNAL_9452248e_4_k_cu_90656b22_27654cuda3std3__45__cpo3endE,@object
	.size		_ZN39_INTERNAL_9452248e_4_k_cu_90656b22_27654cuda3std3__45__cpo3endE,(_ZN39_INTERNAL_9452248e_4_k_cu_90656b22_27654cuda3std3__419piecewise_constructE - _ZN39_INTERNAL_9452248e_4_k_cu_90656b22_27654cuda3std3__45__cpo3endE)
_ZN39_INTERNAL_9452248e_4_k_cu_90656b22_27654cuda3std3__45__cpo3endE:
	.zero		1
	.type		_ZN39_INTERNAL_9452248e_4_k_cu_90656b22_27654cuda3std3__419piecewise_constructE,@object
	.size		_ZN39_INTERNAL_9452248e_4_k_cu_90656b22_27654cuda3std3__419piecewise_constructE,(_ZN39_INTERNAL_9452248e_4_k_cu_90656b22_27654cuda3std3__45__cpo4cendE - _ZN39_INTERNAL_9452248e_4_k_cu_90656b22_27654cuda3std3__419piecewise_constructE)
_ZN39_INTERNAL_9452248e_4_k_cu_90656b22_27654cuda3std3__419piecewise_constructE:
	.zero		1
	.type		_ZN39_INTERNAL_9452248e_4_k_cu_90656b22_27654cuda3std3__45__cpo4cendE,@object
	.size		_ZN39_INTERNAL_9452248e_4_k_cu_90656b22_27654cuda3std3__45__cpo4cendE,(_ZN39_INTERNAL_9452248e_4_k_cu_90656b22_27654cuda3std6ranges3__45__cpo4swapE - _ZN39_INTERNAL_9452248e_4_k_cu_90656b22_27654cuda3std3__45__cpo4cendE)
_ZN39_INTERNAL_9452248e_4_k_cu_90656b22_27654cuda3std3__45__cpo4cendE:
	.zero		1
	.type		_ZN39_INTERNAL_9452248e_4_k_cu_90656b22_27654cuda3std6ranges3__45__cpo4swapE,@object
	.size		_ZN39_INTERNAL_9452248e_4_k_cu_90656b22_27654cuda3std6ranges3__45__cpo4swapE,(.L_7 - _ZN39_INTERNAL_9452248e_4_k_cu_90656b22_27654cuda3std6ranges3__45__cpo4swapE)
_ZN39_INTERNAL_9452248e_4_k_cu_90656b22_27654cuda3std6ranges3__45__cpo4swapE:
	.zero		1
.L_7:


//--------------------- .nv.constant0._ZN7cutlass13device_kernelINS_4gemm6kernel13GemmUniversalIN4cute5tupleIJiiiiEEENS1_10collective13CollectiveMmaINS1_40MainloopSm90TmaGmmaWarpSpecializedSparseILi4ENS5_IJNS4_1CILi1EEENSA_ILi2EEESB_EEENS1_35KernelTmaWarpSpecializedCooperativeEEENS5_IJNSA_ILi256EEESG_NSA_ILi128EEEEEEaNS5_IJNS4_6LayoutINS5_IJiNS5_IJSC_iEEEiEEENS5_IJlNS5_IJSB_SC_EEElEEEEENSJ_INS5_IJNS5_IJNSA_ILi64EEEiEEENS5_IJSH_iEEEiEEENS5_IJNS5_IJSH_NSA_ILi8192EEEEEENS5_IJSB_lEEElEEEEEEEEaNS5_IJlSB_lEEENS4_8TiledMMAINS4_8MMA_AtomIJNS4_4SM904GMMA6SPARSE28GMMA_64x256x64_S32S8S8_SS_TNILNS13_9SparseSelE0EEEEEENSJ_INS5_IJSC_SB_SB_EEENS5_IJSB_NSA_ILi0EEES1A_EEEEENS5_IJNS4_10UnderscoreES1D_S1D_EEEEENS4_23SM90_TMA_LOAD_MULTICASTENS4_14ComposedLayoutINS4_7SwizzleILi2ELi4ELi3EEENS4_25smem_sparse_ptr_flag_bitsILi2ELi8EEENSJ_INS5_IJNS5_IJSB_NSA_ILi8EEEEEENS5_IJSC_SP_EEEEEENS5_IJNS5_IJS1A_SH_EEESM_EEEEEEEvNS4_8identityENS4_13SM90_TMA_LOADENS1H_INS1I_ILi3ELi4ELi3EEENS4_18smem_ptr_flag_bitsILi8EEENSJ_INS5_IJS1M_SH_EEENS5_IJSH_SB_EEEEEEEvS1U_EENS_8epilogue10collective6detail29Sm90TmaWarpSpecializedAdapterINS25_15DefaultEpilogueIiNS5_IJSB_llEEES29_NS24_6thread17LinearCombinationIiLi1EiiLNS2A_9ScaleType4KindE0ELNS_15FloatRoundStyleE2EiEENS1_15EpilogueDefaultEEEEEvvEEEEvNT_6ParamsE --------------------------
	.section	.nv.constant0._ZN7cutlass13device_kernelINS_4gemm6kernel13GemmUniversalIN4cute5tupleIJiiiiEEENS1_10collective13CollectiveMmaINS1_40MainloopSm90TmaGmmaWarpSpecializedSparseILi4ENS5_IJNS4_1CILi1EEENSA_ILi2EEESB_EEENS1_35KernelTmaWarpSpecializedCooperativeEEENS5_IJNSA_ILi256EEESG_NSA_ILi128EEEEEEaNS5_IJNS4_6LayoutINS5_IJiNS5_IJSC_iEEEiEEENS5_IJlNS5_IJSB_SC_EEElEEEEENSJ_INS5_IJNS5_IJNSA_ILi64EEEiEEENS5_IJSH_iEEEiEEENS5_IJNS5_IJSH_NSA_ILi8192EEEEEENS5_IJSB_lEEElEEEEEEEEaNS5_IJlSB_lEEENS4_8TiledMMAINS4_8MMA_AtomIJNS4_4SM904GMMA6SPARSE28GMMA_64x256x64_S32S8S8_SS_TNILNS13_9SparseSelE0EEEEEENSJ_INS5_IJSC_SB_SB_EEENS5_IJSB_NSA_ILi0EEES1A_EEEEENS5_IJNS4_10UnderscoreES1D_S1D_EEEEENS4_23SM90_TMA_LOAD_MULTICASTENS4_14ComposedLayoutINS4_7SwizzleILi2ELi4ELi3EEENS4_25smem_sparse_ptr_flag_bitsILi2ELi8EEENSJ_INS5_IJNS5_IJSB_NSA_ILi8EEEEEENS5_IJSC_SP_EEEEEENS5_IJNS5_IJS1A_SH_EEESM_EEEEEEEvNS4_8identityENS4_13SM90_TMA_LOADENS1H_INS1I_ILi3ELi4ELi3EEENS4_18smem_ptr_flag_bitsILi8EEENSJ_INS5_IJS1M_SH_EEENS5_IJSH_SB_EEEEEEEvS1U_EENS_8epilogue10collective6detail29Sm90TmaWarpSpecializedAdapterINS25_15DefaultEpilogueIiNS5_IJSB_llEEES29_NS24_6thread17LinearCombinationIiLi1EiiLNS2A_9ScaleType4KindE0ELNS_15FloatRoundStyleE2EiEENS1_15EpilogueDefaultEEEEEvvEEEEvNT_6ParamsE,"a",@progbits
	.sectionflags	@""
	.align	4
.nv.constant0._ZN7cutlass13device_kernelINS_4gemm6kernel13GemmUniversalIN4cute5tupleIJiiiiEEENS1_10collective13CollectiveMmaINS1_40MainloopSm90TmaGmmaWarpSpecializedSparseILi4ENS5_IJNS4_1CILi1EEENSA_ILi2EEESB_EEENS1_35KernelTmaWarpSpecializedCooperativeEEENS5_IJNSA_ILi256EEESG_NSA_ILi128EEEEEEaNS5_IJNS4_6LayoutINS5_IJiNS5_IJSC_iEEEiEEENS5_IJlNS5_IJSB_SC_EEElEEEEENSJ_INS5_IJNS5_IJNSA_ILi64EEEiEEENS5_IJSH_iEEEiEEENS5_IJNS5_IJSH_NSA_ILi8192EEEEEENS5_IJSB_lEEElEEEEEEEEaNS5_IJlSB_lEEENS4_8TiledMMAINS4_8MMA_AtomIJNS4_4SM904GMMA6SPARSE28GMMA_64x256x64_S32S8S8_SS_TNILNS13_9SparseSelE0EEEEEENSJ_INS5_IJSC_SB_SB_EEENS5_IJSB_NSA_ILi0EEES1A_EEEEENS5_IJNS4_10UnderscoreES1D_S1D_EEEEENS4_23SM90_TMA_LOAD_MULTICASTENS4_14ComposedLayoutINS4_7SwizzleILi2ELi4ELi3EEENS4_25smem_sparse_ptr_flag_bitsILi2ELi8EEENSJ_INS5_IJNS5_IJSB_NSA_ILi8EEEEEENS5_IJSC_SP_EEEEEENS5_IJNS5_IJS1A_SH_EEESM_EEEEEEEvNS4_8identityENS4_13SM90_TMA_LOADENS1H_INS1I_ILi3ELi4ELi3EEENS4_18smem_ptr_flag_bitsILi8EEENSJ_INS5_IJS1M_SH_EEENS5_IJSH_SB_EEEEEEEvS1U_EENS_8epilogue10collective6detail29Sm90TmaWarpSpecializedAdapterINS25_15DefaultEpilogueIiNS5_IJSB_llEEES29_NS24_6thread17LinearCombinationIiLi1EiiLNS2A_9ScaleType4KindE0ELNS_15FloatRoundStyleE2EiEENS1_15EpilogueDefaultEEEEEvvEEEEvNT_6ParamsE:
	.zero		1920


//--------------------- SYMBOLS --------------------------

	.type		.nv.reservedSmem.offset0,@object
	.size		.nv.reservedSmem.offset0,0x4
